//
// Generated by NVIDIA NVVM Compiler
//
// Compiler Build ID: CL-36424714
// Cuda compilation tools, release 13.0, V13.0.88
// Based on NVVM 20.0.0
//

.version 9.0
.target sm_100
.address_size 64

	// .globl	_Z19computeForces_naiveP6float4P6float3i
.extern .shared .align 16 .b8 sharedPos[];

.visible .entry _Z19computeForces_naiveP6float4P6float3i(
	.param .u64 .ptr .align 1 _Z19computeForces_naiveP6float4P6float3i_param_0,
	.param .u64 .ptr .align 1 _Z19computeForces_naiveP6float4P6float3i_param_1,
	.param .u32 _Z19computeForces_naiveP6float4P6float3i_param_2
)
{
	.reg .pred 	%p<9>;
	.reg .b32 	%r<19>;
	.reg .b32 	%f<172>;
	.reg .b64 	%rd<17>;

	ld.param.u64 	%rd6, [_Z19computeForces_naiveP6float4P6float3i_param_0];
	ld.param.u64 	%rd5, [_Z19computeForces_naiveP6float4P6float3i_param_1];
	ld.param.u32 	%r10, [_Z19computeForces_naiveP6float4P6float3i_param_2];
	cvta.to.global.u64 	%rd1, %rd6;
	mov.u32 	%r11, %ctaid.x;
	mov.u32 	%r12, %ntid.x;
	mov.u32 	%r13, %tid.x;
	mad.lo.s32 	%r1, %r11, %r12, %r13;
	setp.ge.s32 	%p1, %r1, %r10;
	@%p1 bra 	$L__BB0_11;
	mul.wide.s32 	%rd7, %r1, 16;
	add.s64 	%rd8, %rd1, %rd7;
	.pragma "used_bytes_mask 4095";
	ld.global.v4.f32 	{%f1, %f2, %f3, %f32}, [%rd8];
	setp.lt.s32 	%p2, %r10, 1;
	mov.f32 	%f169, 0f00000000;
	mov.f32 	%f170, %f169;
	mov.f32 	%f171, %f169;
	@%p2 bra 	$L__BB0_10;
	and.b32  	%r2, %r10, 3;
	setp.lt.u32 	%p3, %r10, 4;
	mov.f32 	%f171, 0f00000000;
	mov.b32 	%r18, 0;
	mov.f32 	%f170, %f171;
	mov.f32 	%f169, %f171;
	@%p3 bra 	$L__BB0_5;
	and.b32  	%r18, %r10, 2147483644;
	neg.s32 	%r16, %r18;
	add.s64 	%rd16, %rd1, 32;
	mov.f32 	%f171, 0f00000000;
$L__BB0_4:
	.pragma "nounroll";
	ld.global.v4.f32 	{%f36, %f37, %f38, %f39}, [%rd16+-32];
	sub.f32 	%f40, %f36, %f1;
	sub.f32 	%f41, %f37, %f2;
	sub.f32 	%f42, %f38, %f3;
	mul.f32 	%f43, %f41, %f41;
	fma.rn.f32 	%f44, %f40, %f40, %f43;
	fma.rn.f32 	%f45, %f42, %f42, %f44;
	add.f32 	%f46, %f45, 0f3089705F;
	rsqrt.approx.f32 	%f47, %f46;
	mul.f32 	%f48, %f47, %f47;
	mul.f32 	%f49, %f47, %f48;
	mul.f32 	%f50, %f39, %f49;
	fma.rn.f32 	%f51, %f40, %f50, %f169;
	fma.rn.f32 	%f52, %f41, %f50, %f170;
	fma.rn.f32 	%f53, %f42, %f50, %f171;
	ld.global.v4.f32 	{%f54, %f55, %f56, %f57}, [%rd16+-16];
	sub.f32 	%f58, %f54, %f1;
	sub.f32 	%f59, %f55, %f2;
	sub.f32 	%f60, %f56, %f3;
	mul.f32 	%f61, %f59, %f59;
	fma.rn.f32 	%f62, %f58, %f58, %f61;
	fma.rn.f32 	%f63, %f60, %f60, %f62;
	add.f32 	%f64, %f63, 0f3089705F;
	rsqrt.approx.f32 	%f65, %f64;
	mul.f32 	%f66, %f65, %f65;
	mul.f32 	%f67, %f65, %f66;
	mul.f32 	%f68, %f57, %f67;
	fma.rn.f32 	%f69, %f58, %f68, %f51;
	fma.rn.f32 	%f70, %f59, %f68, %f52;
	fma.rn.f32 	%f71, %f60, %f68, %f53;
	ld.global.v4.f32 	{%f72, %f73, %f74, %f75}, [%rd16];
	sub.f32 	%f76, %f72, %f1;
	sub.f32 	%f77, %f73, %f2;
	sub.f32 	%f78, %f74, %f3;
	mul.f32 	%f79, %f77, %f77;
	fma.rn.f32 	%f80, %f76, %f76, %f79;
	fma.rn.f32 	%f81, %f78, %f78, %f80;
	add.f32 	%f82, %f81, 0f3089705F;
	rsqrt.approx.f32 	%f83, %f82;
	mul.f32 	%f84, %f83, %f83;
	mul.f32 	%f85, %f83, %f84;
	mul.f32 	%f86, %f75, %f85;
	fma.rn.f32 	%f87, %f76, %f86, %f69;
	fma.rn.f32 	%f88, %f77, %f86, %f70;
	fma.rn.f32 	%f89, %f78, %f86, %f71;
	ld.global.v4.f32 	{%f90, %f91, %f92, %f93}, [%rd16+16];
	sub.f32 	%f94, %f90, %f1;
	sub.f32 	%f95, %f91, %f2;
	sub.f32 	%f96, %f92, %f3;
	mul.f32 	%f97, %f95, %f95;
	fma.rn.f32 	%f98, %f94, %f94, %f97;
	fma.rn.f32 	%f99, %f96, %f96, %f98;
	add.f32 	%f100, %f99, 0f3089705F;
	rsqrt.approx.f32 	%f101, %f100;
	mul.f32 	%f102, %f101, %f101;
	mul.f32 	%f103, %f101, %f102;
	mul.f32 	%f104, %f93, %f103;
	fma.rn.f32 	%f169, %f94, %f104, %f87;
	fma.rn.f32 	%f170, %f95, %f104, %f88;
	fma.rn.f32 	%f171, %f96, %f104, %f89;
	add.s32 	%r16, %r16, 4;
	add.s64 	%rd16, %rd16, 64;
	setp.ne.s32 	%p4, %r16, 0;
	@%p4 bra 	$L__BB0_4;
$L__BB0_5:
	setp.eq.s32 	%p5, %r2, 0;
	@%p5 bra 	$L__BB0_10;
	setp.eq.s32 	%p6, %r2, 1;
	@%p6 bra 	$L__BB0_8;
	mul.wide.u32 	%rd9, %r18, 16;
	add.s64 	%rd10, %rd1, %rd9;
	ld.global.v4.f32 	{%f106, %f107, %f108, %f109}, [%rd10];
	sub.f32 	%f110, %f106, %f1;
	sub.f32 	%f111, %f107, %f2;
	sub.f32 	%f112, %f108, %f3;
	mul.f32 	%f113, %f111, %f111;
	fma.rn.f32 	%f114, %f110, %f110, %f113;
	fma.rn.f32 	%f115, %f112, %f112, %f114;
	add.f32 	%f116, %f115, 0f3089705F;
	rsqrt.approx.f32 	%f117, %f116;
	mul.f32 	%f118, %f117, %f117;
	mul.f32 	%f119, %f117, %f118;
	mul.f32 	%f120, %f109, %f119;
	fma.rn.f32 	%f121, %f110, %f120, %f169;
	fma.rn.f32 	%f122, %f111, %f120, %f170;
	fma.rn.f32 	%f123, %f112, %f120, %f171;
	ld.global.v4.f32 	{%f124, %f125, %f126, %f127}, [%rd10+16];
	sub.f32 	%f128, %f124, %f1;
	sub.f32 	%f129, %f125, %f2;
	sub.f32 	%f130, %f126, %f3;
	mul.f32 	%f131, %f129, %f129;
	fma.rn.f32 	%f132, %f128, %f128, %f131;
	fma.rn.f32 	%f133, %f130, %f130, %f132;
	add.f32 	%f134, %f133, 0f3089705F;
	rsqrt.approx.f32 	%f135, %f134;
	mul.f32 	%f136, %f135, %f135;
	mul.f32 	%f137, %f135, %f136;
	mul.f32 	%f138, %f127, %f137;
	fma.rn.f32 	%f169, %f128, %f138, %f121;
	fma.rn.f32 	%f170, %f129, %f138, %f122;
	fma.rn.f32 	%f171, %f130, %f138, %f123;
	add.s32 	%r18, %r18, 2;
$L__BB0_8:
	and.b32  	%r15, %r10, 1;
	setp.eq.b32 	%p7, %r15, 1;
	not.pred 	%p8, %p7;
	@%p8 bra 	$L__BB0_10;
	mul.wide.u32 	%rd11, %r18, 16;
	add.s64 	%rd12, %rd1, %rd11;
	ld.global.v4.f32 	{%f139, %f140, %f141, %f142}, [%rd12];
	sub.f32 	%f143, %f139, %f1;
	sub.f32 	%f144, %f140, %f2;
	sub.f32 	%f145, %f141, %f3;
	mul.f32 	%f146, %f144, %f144;
	fma.rn.f32 	%f147, %f143, %f143, %f146;
	fma.rn.f32 	%f148, %f145, %f145, %f147;
	add.f32 	%f149, %f148, 0f3089705F;
	rsqrt.approx.f32 	%f150, %f149;
	mul.f32 	%f151, %f150, %f150;
	mul.f32 	%f152, %f150, %f151;
	mul.f32 	%f153, %f142, %f152;
	fma.rn.f32 	%f169, %f143, %f153, %f169;
	fma.rn.f32 	%f170, %f144, %f153, %f170;
	fma.rn.f32 	%f171, %f145, %f153, %f171;
$L__BB0_10:
	cvta.to.global.u64 	%rd13, %rd5;
	mul.wide.s32 	%rd14, %r1, 12;
	add.s64 	%rd15, %rd13, %rd14;
	st.global.f32 	[%rd15], %f169;
	st.global.f32 	[%rd15+4], %f170;
	st.global.f32 	[%rd15+8], %f171;
$L__BB0_11:
	ret;

}
	// .globl	_Z19computeForces_tiledP6float4P6float3i
.visible .entry _Z19computeForces_tiledP6float4P6float3i(
	.param .u64 .ptr .align 1 _Z19computeForces_tiledP6float4P6float3i_param_0,
	.param .u64 .ptr .align 1 _Z19computeForces_tiledP6float4P6float3i_param_1,
	.param .u32 _Z19computeForces_tiledP6float4P6float3i_param_2
)
{
	.reg .pred 	%p<7>;
	.reg .b32 	%r<23>;
	.reg .b32 	%f<621>;
	.reg .b64 	%rd<11>;

	ld.param.u64 	%rd3, [_Z19computeForces_tiledP6float4P6float3i_param_0];
	ld.param.u64 	%rd2, [_Z19computeForces_tiledP6float4P6float3i_param_1];
	ld.param.u32 	%r10, [_Z19computeForces_tiledP6float4P6float3i_param_2];
	cvta.to.global.u64 	%rd1, %rd3;
	mov.u32 	%r11, %ctaid.x;
	mov.u32 	%r12, %ntid.x;
	mov.u32 	%r1, %tid.x;
	mad.lo.s32 	%r2, %r11, %r12, %r1;
	setp.ge.s32 	%p1, %r2, %r10;
	mov.f32 	%f605, 0f00000000;
	mov.f32 	%f606, %f605;
	mov.f32 	%f607, %f605;
	@%p1 bra 	$L__BB1_2;
	mul.wide.s32 	%rd4, %r2, 16;
	add.s64 	%rd5, %rd1, %rd4;
	.pragma "used_bytes_mask 4095";
	ld.global.v4.f32 	{%f605, %f606, %f607, %f28}, [%rd5];
$L__BB1_2:
	setp.lt.s32 	%p2, %r10, 1;
	mov.f32 	%f617, 0f00000000;
	mov.f32 	%f616, %f617;
	mov.f32 	%f615, %f617;
	@%p2 bra 	$L__BB1_9;
	add.s32 	%r14, %r10, 255;
	shr.u32 	%r3, %r14, 8;
	shl.b32 	%r15, %r1, 4;
	mov.u32 	%r16, sharedPos;
	add.s32 	%r4, %r16, %r15;
	mov.f32 	%f615, 0f00000000;
	mov.b32 	%r21, 0;
	mov.f32 	%f616, %f615;
	mov.f32 	%f617, %f615;
$L__BB1_4:
	shl.b32 	%r17, %r21, 8;
	add.s32 	%r6, %r17, %r1;
	setp.ge.s32 	%p3, %r6, %r10;
	mov.f32 	%f611, 0f00000000;
	mov.f32 	%f612, %f611;
	mov.f32 	%f613, %f611;
	mov.f32 	%f614, %f611;
	@%p3 bra 	$L__BB1_6;
	mul.wide.s32 	%rd6, %r6, 16;
	add.s64 	%rd7, %rd1, %rd6;
	ld.global.v4.f32 	{%f611, %f612, %f613, %f614}, [%rd7];
$L__BB1_6:
	st.shared.v4.f32 	[%r4], {%f611, %f612, %f613, %f614};
	bar.sync 	0;
	mov.b32 	%r22, 256;
$L__BB1_7:
	.pragma "nounroll";
	add.s32 	%r20, %r16, %r22;
	ld.shared.v4.f32 	{%f32, %f33, %f34, %f35}, [%r20+-256];
	sub.f32 	%f36, %f32, %f605;
	sub.f32 	%f37, %f33, %f606;
	sub.f32 	%f38, %f34, %f607;
	mul.f32 	%f39, %f37, %f37;
	fma.rn.f32 	%f40, %f36, %f36, %f39;
	fma.rn.f32 	%f41, %f38, %f38, %f40;
	add.f32 	%f42, %f41, 0f3089705F;
	rsqrt.approx.f32 	%f43, %f42;
	mul.f32 	%f44, %f43, %f43;
	mul.f32 	%f45, %f43, %f44;
	mul.f32 	%f46, %f35, %f45;
	fma.rn.f32 	%f47, %f36, %f46, %f615;
	fma.rn.f32 	%f48, %f37, %f46, %f616;
	fma.rn.f32 	%f49, %f38, %f46, %f617;
	ld.shared.v4.f32 	{%f50, %f51, %f52, %f53}, [%r20+-240];
	sub.f32 	%f54, %f50, %f605;
	sub.f32 	%f55, %f51, %f606;
	sub.f32 	%f56, %f52, %f607;
	mul.f32 	%f57, %f55, %f55;
	fma.rn.f32 	%f58, %f54, %f54, %f57;
	fma.rn.f32 	%f59, %f56, %f56, %f58;
	add.f32 	%f60, %f59, 0f3089705F;
	rsqrt.approx.f32 	%f61, %f60;
	mul.f32 	%f62, %f61, %f61;
	mul.f32 	%f63, %f61, %f62;
	mul.f32 	%f64, %f53, %f63;
	fma.rn.f32 	%f65, %f54, %f64, %f47;
	fma.rn.f32 	%f66, %f55, %f64, %f48;
	fma.rn.f32 	%f67, %f56, %f64, %f49;
	ld.shared.v4.f32 	{%f68, %f69, %f70, %f71}, [%r20+-224];
	sub.f32 	%f72, %f68, %f605;
	sub.f32 	%f73, %f69, %f606;
	sub.f32 	%f74, %f70, %f607;
	mul.f32 	%f75, %f73, %f73;
	fma.rn.f32 	%f76, %f72, %f72, %f75;
	fma.rn.f32 	%f77, %f74, %f74, %f76;
	add.f32 	%f78, %f77, 0f3089705F;
	rsqrt.approx.f32 	%f79, %f78;
	mul.f32 	%f80, %f79, %f79;
	mul.f32 	%f81, %f79, %f80;
	mul.f32 	%f82, %f71, %f81;
	fma.rn.f32 	%f83, %f72, %f82, %f65;
	fma.rn.f32 	%f84, %f73, %f82, %f66;
	fma.rn.f32 	%f85, %f74, %f82, %f67;
	ld.shared.v4.f32 	{%f86, %f87, %f88, %f89}, [%r20+-208];
	sub.f32 	%f90, %f86, %f605;
	sub.f32 	%f91, %f87, %f606;
	sub.f32 	%f92, %f88, %f607;
	mul.f32 	%f93, %f91, %f91;
	fma.rn.f32 	%f94, %f90, %f90, %f93;
	fma.rn.f32 	%f95, %f92, %f92, %f94;
	add.f32 	%f96, %f95, 0f3089705F;
	rsqrt.approx.f32 	%f97, %f96;
	mul.f32 	%f98, %f97, %f97;
	mul.f32 	%f99, %f97, %f98;
	mul.f32 	%f100, %f89, %f99;
	fma.rn.f32 	%f101, %f90, %f100, %f83;
	fma.rn.f32 	%f102, %f91, %f100, %f84;
	fma.rn.f32 	%f103, %f92, %f100, %f85;
	ld.shared.v4.f32 	{%f104, %f105, %f106, %f107}, [%r20+-192];
	sub.f32 	%f108, %f104, %f605;
	sub.f32 	%f109, %f105, %f606;
	sub.f32 	%f110, %f106, %f607;
	mul.f32 	%f111, %f109, %f109;
	fma.rn.f32 	%f112, %f108, %f108, %f111;
	fma.rn.f32 	%f113, %f110, %f110, %f112;
	add.f32 	%f114, %f113, 0f3089705F;
	rsqrt.approx.f32 	%f115, %f114;
	mul.f32 	%f116, %f115, %f115;
	mul.f32 	%f117, %f115, %f116;
	mul.f32 	%f118, %f107, %f117;
	fma.rn.f32 	%f119, %f108, %f118, %f101;
	fma.rn.f32 	%f120, %f109, %f118, %f102;
	fma.rn.f32 	%f121, %f110, %f118, %f103;
	ld.shared.v4.f32 	{%f122, %f123, %f124, %f125}, [%r20+-176];
	sub.f32 	%f126, %f122, %f605;
	sub.f32 	%f127, %f123, %f606;
	sub.f32 	%f128, %f124, %f607;
	mul.f32 	%f129, %f127, %f127;
	fma.rn.f32 	%f130, %f126, %f126, %f129;
	fma.rn.f32 	%f131, %f128, %f128, %f130;
	add.f32 	%f132, %f131, 0f3089705F;
	rsqrt.approx.f32 	%f133, %f132;
	mul.f32 	%f134, %f133, %f133;
	mul.f32 	%f135, %f133, %f134;
	mul.f32 	%f136, %f125, %f135;
	fma.rn.f32 	%f137, %f126, %f136, %f119;
	fma.rn.f32 	%f138, %f127, %f136, %f120;
	fma.rn.f32 	%f139, %f128, %f136, %f121;
	ld.shared.v4.f32 	{%f140, %f141, %f142, %f143}, [%r20+-160];
	sub.f32 	%f144, %f140, %f605;
	sub.f32 	%f145, %f141, %f606;
	sub.f32 	%f146, %f142, %f607;
	mul.f32 	%f147, %f145, %f145;
	fma.rn.f32 	%f148, %f144, %f144, %f147;
	fma.rn.f32 	%f149, %f146, %f146, %f148;
	add.f32 	%f150, %f149, 0f3089705F;
	rsqrt.approx.f32 	%f151, %f150;
	mul.f32 	%f152, %f151, %f151;
	mul.f32 	%f153, %f151, %f152;
	mul.f32 	%f154, %f143, %f153;
	fma.rn.f32 	%f155, %f144, %f154, %f137;
	fma.rn.f32 	%f156, %f145, %f154, %f138;
	fma.rn.f32 	%f157, %f146, %f154, %f139;
	ld.shared.v4.f32 	{%f158, %f159, %f160, %f161}, [%r20+-144];
	sub.f32 	%f162, %f158, %f605;
	sub.f32 	%f163, %f159, %f606;
	sub.f32 	%f164, %f160, %f607;
	mul.f32 	%f165, %f163, %f163;
	fma.rn.f32 	%f166, %f162, %f162, %f165;
	fma.rn.f32 	%f167, %f164, %f164, %f166;
	add.f32 	%f168, %f167, 0f3089705F;
	rsqrt.approx.f32 	%f169, %f168;
	mul.f32 	%f170, %f169, %f169;
	mul.f32 	%f171, %f169, %f170;
	mul.f32 	%f172, %f161, %f171;
	fma.rn.f32 	%f173, %f162, %f172, %f155;
	fma.rn.f32 	%f174, %f163, %f172, %f156;
	fma.rn.f32 	%f175, %f164, %f172, %f157;
	ld.shared.v4.f32 	{%f176, %f177, %f178, %f179}, [%r20+-128];
	sub.f32 	%f180, %f176, %f605;
	sub.f32 	%f181, %f177, %f606;
	sub.f32 	%f182, %f178, %f607;
	mul.f32 	%f183, %f181, %f181;
	fma.rn.f32 	%f184, %f180, %f180, %f183;
	fma.rn.f32 	%f185, %f182, %f182, %f184;
	add.f32 	%f186, %f185, 0f3089705F;
	rsqrt.approx.f32 	%f187, %f186;
	mul.f32 	%f188, %f187, %f187;
	mul.f32 	%f189, %f187, %f188;
	mul.f32 	%f190, %f179, %f189;
	fma.rn.f32 	%f191, %f180, %f190, %f173;
	fma.rn.f32 	%f192, %f181, %f190, %f174;
	fma.rn.f32 	%f193, %f182, %f190, %f175;
	ld.shared.v4.f32 	{%f194, %f195, %f196, %f197}, [%r20+-112];
	sub.f32 	%f198, %f194, %f605;
	sub.f32 	%f199, %f195, %f606;
	sub.f32 	%f200, %f196, %f607;
	mul.f32 	%f201, %f199, %f199;
	fma.rn.f32 	%f202, %f198, %f198, %f201;
	fma.rn.f32 	%f203, %f200, %f200, %f202;
	add.f32 	%f204, %f203, 0f3089705F;
	rsqrt.approx.f32 	%f205, %f204;
	mul.f32 	%f206, %f205, %f205;
	mul.f32 	%f207, %f205, %f206;
	mul.f32 	%f208, %f197, %f207;
	fma.rn.f32 	%f209, %f198, %f208, %f191;
	fma.rn.f32 	%f210, %f199, %f208, %f192;
	fma.rn.f32 	%f211, %f200, %f208, %f193;
	ld.shared.v4.f32 	{%f212, %f213, %f214, %f215}, [%r20+-96];
	sub.f32 	%f216, %f212, %f605;
	sub.f32 	%f217, %f213, %f606;
	sub.f32 	%f218, %f214, %f607;
	mul.f32 	%f219, %f217, %f217;
	fma.rn.f32 	%f220, %f216, %f216, %f219;
	fma.rn.f32 	%f221, %f218, %f218, %f220;
	add.f32 	%f222, %f221, 0f3089705F;
	rsqrt.approx.f32 	%f223, %f222;
	mul.f32 	%f224, %f223, %f223;
	mul.f32 	%f225, %f223, %f224;
	mul.f32 	%f226, %f215, %f225;
	fma.rn.f32 	%f227, %f216, %f226, %f209;
	fma.rn.f32 	%f228, %f217, %f226, %f210;
	fma.rn.f32 	%f229, %f218, %f226, %f211;
	ld.shared.v4.f32 	{%f230, %f231, %f232, %f233}, [%r20+-80];
	sub.f32 	%f234, %f230, %f605;
	sub.f32 	%f235, %f231, %f606;
	sub.f32 	%f236, %f232, %f607;
	mul.f32 	%f237, %f235, %f235;
	fma.rn.f32 	%f238, %f234, %f234, %f237;
	fma.rn.f32 	%f239, %f236, %f236, %f238;
	add.f32 	%f240, %f239, 0f3089705F;
	rsqrt.approx.f32 	%f241, %f240;
	mul.f32 	%f242, %f241, %f241;
	mul.f32 	%f243, %f241, %f242;
	mul.f32 	%f244, %f233, %f243;
	fma.rn.f32 	%f245, %f234, %f244, %f227;
	fma.rn.f32 	%f246, %f235, %f244, %f228;
	fma.rn.f32 	%f247, %f236, %f244, %f229;
	ld.shared.v4.f32 	{%f248, %f249, %f250, %f251}, [%r20+-64];
	sub.f32 	%f252, %f248, %f605;
	sub.f32 	%f253, %f249, %f606;
	sub.f32 	%f254, %f250, %f607;
	mul.f32 	%f255, %f253, %f253;
	fma.rn.f32 	%f256, %f252, %f252, %f255;
	fma.rn.f32 	%f257, %f254, %f254, %f256;
	add.f32 	%f258, %f257, 0f3089705F;
	rsqrt.approx.f32 	%f259, %f258;
	mul.f32 	%f260, %f259, %f259;
	mul.f32 	%f261, %f259, %f260;
	mul.f32 	%f262, %f251, %f261;
	fma.rn.f32 	%f263, %f252, %f262, %f245;
	fma.rn.f32 	%f264, %f253, %f262, %f246;
	fma.rn.f32 	%f265, %f254, %f262, %f247;
	ld.shared.v4.f32 	{%f266, %f267, %f268, %f269}, [%r20+-48];
	sub.f32 	%f270, %f266, %f605;
	sub.f32 	%f271, %f267, %f606;
	sub.f32 	%f272, %f268, %f607;
	mul.f32 	%f273, %f271, %f271;
	fma.rn.f32 	%f274, %f270, %f270, %f273;
	fma.rn.f32 	%f275, %f272, %f272, %f274;
	add.f32 	%f276, %f275, 0f3089705F;
	rsqrt.approx.f32 	%f277, %f276;
	mul.f32 	%f278, %f277, %f277;
	mul.f32 	%f279, %f277, %f278;
	mul.f32 	%f280, %f269, %f279;
	fma.rn.f32 	%f281, %f270, %f280, %f263;
	fma.rn.f32 	%f282, %f271, %f280, %f264;
	fma.rn.f32 	%f283, %f272, %f280, %f265;
	ld.shared.v4.f32 	{%f284, %f285, %f286, %f287}, [%r20+-32];
	sub.f32 	%f288, %f284, %f605;
	sub.f32 	%f289, %f285, %f606;
	sub.f32 	%f290, %f286, %f607;
	mul.f32 	%f291, %f289, %f289;
	fma.rn.f32 	%f292, %f288, %f288, %f291;
	fma.rn.f32 	%f293, %f290, %f290, %f292;
	add.f32 	%f294, %f293, 0f3089705F;
	rsqrt.approx.f32 	%f295, %f294;
	mul.f32 	%f296, %f295, %f295;
	mul.f32 	%f297, %f295, %f296;
	mul.f32 	%f298, %f287, %f297;
	fma.rn.f32 	%f299, %f288, %f298, %f281;
	fma.rn.f32 	%f300, %f289, %f298, %f282;
	fma.rn.f32 	%f301, %f290, %f298, %f283;
	ld.shared.v4.f32 	{%f302, %f303, %f304, %f305}, [%r20+-16];
	sub.f32 	%f306, %f302, %f605;
	sub.f32 	%f307, %f303, %f606;
	sub.f32 	%f308, %f304, %f607;
	mul.f32 	%f309, %f307, %f307;
	fma.rn.f32 	%f310, %f306, %f306, %f309;
	fma.rn.f32 	%f311, %f308, %f308, %f310;
	add.f32 	%f312, %f311, 0f3089705F;
	rsqrt.approx.f32 	%f313, %f312;
	mul.f32 	%f314, %f313, %f313;
	mul.f32 	%f315, %f313, %f314;
	mul.f32 	%f316, %f305, %f315;
	fma.rn.f32 	%f317, %f306, %f316, %f299;
	fma.rn.f32 	%f318, %f307, %f316, %f300;
	fma.rn.f32 	%f319, %f308, %f316, %f301;
	ld.shared.v4.f32 	{%f320, %f321, %f322, %f323}, [%r20];
	sub.f32 	%f324, %f320, %f605;
	sub.f32 	%f325, %f321, %f606;
	sub.f32 	%f326, %f322, %f607;
	mul.f32 	%f327, %f325, %f325;
	fma.rn.f32 	%f328, %f324, %f324, %f327;
	fma.rn.f32 	%f329, %f326, %f326, %f328;
	add.f32 	%f330, %f329, 0f3089705F;
	rsqrt.approx.f32 	%f331, %f330;
	mul.f32 	%f332, %f331, %f331;
	mul.f32 	%f333, %f331, %f332;
	mul.f32 	%f334, %f323, %f333;
	fma.rn.f32 	%f335, %f324, %f334, %f317;
	fma.rn.f32 	%f336, %f325, %f334, %f318;
	fma.rn.f32 	%f337, %f326, %f334, %f319;
	ld.shared.v4.f32 	{%f338, %f339, %f340, %f341}, [%r20+16];
	sub.f32 	%f342, %f338, %f605;
	sub.f32 	%f343, %f339, %f606;
	sub.f32 	%f344, %f340, %f607;
	mul.f32 	%f345, %f343, %f343;
	fma.rn.f32 	%f346, %f342, %f342, %f345;
	fma.rn.f32 	%f347, %f344, %f344, %f346;
	add.f32 	%f348, %f347, 0f3089705F;
	rsqrt.approx.f32 	%f349, %f348;
	mul.f32 	%f350, %f349, %f349;
	mul.f32 	%f351, %f349, %f350;
	mul.f32 	%f352, %f341, %f351;
	fma.rn.f32 	%f353, %f342, %f352, %f335;
	fma.rn.f32 	%f354, %f343, %f352, %f336;
	fma.rn.f32 	%f355, %f344, %f352, %f337;
	ld.shared.v4.f32 	{%f356, %f357, %f358, %f359}, [%r20+32];
	sub.f32 	%f360, %f356, %f605;
	sub.f32 	%f361, %f357, %f606;
	sub.f32 	%f362, %f358, %f607;
	mul.f32 	%f363, %f361, %f361;
	fma.rn.f32 	%f364, %f360, %f360, %f363;
	fma.rn.f32 	%f365, %f362, %f362, %f364;
	add.f32 	%f366, %f365, 0f3089705F;
	rsqrt.approx.f32 	%f367, %f366;
	mul.f32 	%f368, %f367, %f367;
	mul.f32 	%f369, %f367, %f368;
	mul.f32 	%f370, %f359, %f369;
	fma.rn.f32 	%f371, %f360, %f370, %f353;
	fma.rn.f32 	%f372, %f361, %f370, %f354;
	fma.rn.f32 	%f373, %f362, %f370, %f355;
	ld.shared.v4.f32 	{%f374, %f375, %f376, %f377}, [%r20+48];
	sub.f32 	%f378, %f374, %f605;
	sub.f32 	%f379, %f375, %f606;
	sub.f32 	%f380, %f376, %f607;
	mul.f32 	%f381, %f379, %f379;
	fma.rn.f32 	%f382, %f378, %f378, %f381;
	fma.rn.f32 	%f383, %f380, %f380, %f382;
	add.f32 	%f384, %f383, 0f3089705F;
	rsqrt.approx.f32 	%f385, %f384;
	mul.f32 	%f386, %f385, %f385;
	mul.f32 	%f387, %f385, %f386;
	mul.f32 	%f388, %f377, %f387;
	fma.rn.f32 	%f389, %f378, %f388, %f371;
	fma.rn.f32 	%f390, %f379, %f388, %f372;
	fma.rn.f32 	%f391, %f380, %f388, %f373;
	ld.shared.v4.f32 	{%f392, %f393, %f394, %f395}, [%r20+64];
	sub.f32 	%f396, %f392, %f605;
	sub.f32 	%f397, %f393, %f606;
	sub.f32 	%f398, %f394, %f607;
	mul.f32 	%f399, %f397, %f397;
	fma.rn.f32 	%f400, %f396, %f396, %f399;
	fma.rn.f32 	%f401, %f398, %f398, %f400;
	add.f32 	%f402, %f401, 0f3089705F;
	rsqrt.approx.f32 	%f403, %f402;
	mul.f32 	%f404, %f403, %f403;
	mul.f32 	%f405, %f403, %f404;
	mul.f32 	%f406, %f395, %f405;
	fma.rn.f32 	%f407, %f396, %f406, %f389;
	fma.rn.f32 	%f408, %f397, %f406, %f390;
	fma.rn.f32 	%f409, %f398, %f406, %f391;
	ld.shared.v4.f32 	{%f410, %f411, %f412, %f413}, [%r20+80];
	sub.f32 	%f414, %f410, %f605;
	sub.f32 	%f415, %f411, %f606;
	sub.f32 	%f416, %f412, %f607;
	mul.f32 	%f417, %f415, %f415;
	fma.rn.f32 	%f418, %f414, %f414, %f417;
	fma.rn.f32 	%f419, %f416, %f416, %f418;
	add.f32 	%f420, %f419, 0f3089705F;
	rsqrt.approx.f32 	%f421, %f420;
	mul.f32 	%f422, %f421, %f421;
	mul.f32 	%f423, %f421, %f422;
	mul.f32 	%f424, %f413, %f423;
	fma.rn.f32 	%f425, %f414, %f424, %f407;
	fma.rn.f32 	%f426, %f415, %f424, %f408;
	fma.rn.f32 	%f427, %f416, %f424, %f409;
	ld.shared.v4.f32 	{%f428, %f429, %f430, %f431}, [%r20+96];
	sub.f32 	%f432, %f428, %f605;
	sub.f32 	%f433, %f429, %f606;
	sub.f32 	%f434, %f430, %f607;
	mul.f32 	%f435, %f433, %f433;
	fma.rn.f32 	%f436, %f432, %f432, %f435;
	fma.rn.f32 	%f437, %f434, %f434, %f436;
	add.f32 	%f438, %f437, 0f3089705F;
	rsqrt.approx.f32 	%f439, %f438;
	mul.f32 	%f440, %f439, %f439;
	mul.f32 	%f441, %f439, %f440;
	mul.f32 	%f442, %f431, %f441;
	fma.rn.f32 	%f443, %f432, %f442, %f425;
	fma.rn.f32 	%f444, %f433, %f442, %f426;
	fma.rn.f32 	%f445, %f434, %f442, %f427;
	ld.shared.v4.f32 	{%f446, %f447, %f448, %f449}, [%r20+112];
	sub.f32 	%f450, %f446, %f605;
	sub.f32 	%f451, %f447, %f606;
	sub.f32 	%f452, %f448, %f607;
	mul.f32 	%f453, %f451, %f451;
	fma.rn.f32 	%f454, %f450, %f450, %f453;
	fma.rn.f32 	%f455, %f452, %f452, %f454;
	add.f32 	%f456, %f455, 0f3089705F;
	rsqrt.approx.f32 	%f457, %f456;
	mul.f32 	%f458, %f457, %f457;
	mul.f32 	%f459, %f457, %f458;
	mul.f32 	%f460, %f449, %f459;
	fma.rn.f32 	%f461, %f450, %f460, %f443;
	fma.rn.f32 	%f462, %f451, %f460, %f444;
	fma.rn.f32 	%f463, %f452, %f460, %f445;
	ld.shared.v4.f32 	{%f464, %f465, %f466, %f467}, [%r20+128];
	sub.f32 	%f468, %f464, %f605;
	sub.f32 	%f469, %f465, %f606;
	sub.f32 	%f470, %f466, %f607;
	mul.f32 	%f471, %f469, %f469;
	fma.rn.f32 	%f472, %f468, %f468, %f471;
	fma.rn.f32 	%f473, %f470, %f470, %f472;
	add.f32 	%f474, %f473, 0f3089705F;
	rsqrt.approx.f32 	%f475, %f474;
	mul.f32 	%f476, %f475, %f475;
	mul.f32 	%f477, %f475, %f476;
	mul.f32 	%f478, %f467, %f477;
	fma.rn.f32 	%f479, %f468, %f478, %f461;
	fma.rn.f32 	%f480, %f469, %f478, %f462;
	fma.rn.f32 	%f481, %f470, %f478, %f463;
	ld.shared.v4.f32 	{%f482, %f483, %f484, %f485}, [%r20+144];
	sub.f32 	%f486, %f482, %f605;
	sub.f32 	%f487, %f483, %f606;
	sub.f32 	%f488, %f484, %f607;
	mul.f32 	%f489, %f487, %f487;
	fma.rn.f32 	%f490, %f486, %f486, %f489;
	fma.rn.f32 	%f491, %f488, %f488, %f490;
	add.f32 	%f492, %f491, 0f3089705F;
	rsqrt.approx.f32 	%f493, %f492;
	mul.f32 	%f494, %f493, %f493;
	mul.f32 	%f495, %f493, %f494;
	mul.f32 	%f496, %f485, %f495;
	fma.rn.f32 	%f497, %f486, %f496, %f479;
	fma.rn.f32 	%f498, %f487, %f496, %f480;
	fma.rn.f32 	%f499, %f488, %f496, %f481;
	ld.shared.v4.f32 	{%f500, %f501, %f502, %f503}, [%r20+160];
	sub.f32 	%f504, %f500, %f605;
	sub.f32 	%f505, %f501, %f606;
	sub.f32 	%f506, %f502, %f607;
	mul.f32 	%f507, %f505, %f505;
	fma.rn.f32 	%f508, %f504, %f504, %f507;
	fma.rn.f32 	%f509, %f506, %f506, %f508;
	add.f32 	%f510, %f509, 0f3089705F;
	rsqrt.approx.f32 	%f511, %f510;
	mul.f32 	%f512, %f511, %f511;
	mul.f32 	%f513, %f511, %f512;
	mul.f32 	%f514, %f503, %f513;
	fma.rn.f32 	%f515, %f504, %f514, %f497;
	fma.rn.f32 	%f516, %f505, %f514, %f498;
	fma.rn.f32 	%f517, %f506, %f514, %f499;
	ld.shared.v4.f32 	{%f518, %f519, %f520, %f521}, [%r20+176];
	sub.f32 	%f522, %f518, %f605;
	sub.f32 	%f523, %f519, %f606;
	sub.f32 	%f524, %f520, %f607;
	mul.f32 	%f525, %f523, %f523;
	fma.rn.f32 	%f526, %f522, %f522, %f525;
	fma.rn.f32 	%f527, %f524, %f524, %f526;
	add.f32 	%f528, %f527, 0f3089705F;
	rsqrt.approx.f32 	%f529, %f528;
	mul.f32 	%f530, %f529, %f529;
	mul.f32 	%f531, %f529, %f530;
	mul.f32 	%f532, %f521, %f531;
	fma.rn.f32 	%f533, %f522, %f532, %f515;
	fma.rn.f32 	%f534, %f523, %f532, %f516;
	fma.rn.f32 	%f535, %f524, %f532, %f517;
	ld.shared.v4.f32 	{%f536, %f537, %f538, %f539}, [%r20+192];
	sub.f32 	%f540, %f536, %f605;
	sub.f32 	%f541, %f537, %f606;
	sub.f32 	%f542, %f538, %f607;
	mul.f32 	%f543, %f541, %f541;
	fma.rn.f32 	%f544, %f540, %f540, %f543;
	fma.rn.f32 	%f545, %f542, %f542, %f544;
	add.f32 	%f546, %f545, 0f3089705F;
	rsqrt.approx.f32 	%f547, %f546;
	mul.f32 	%f548, %f547, %f547;
	mul.f32 	%f549, %f547, %f548;
	mul.f32 	%f550, %f539, %f549;
	fma.rn.f32 	%f551, %f540, %f550, %f533;
	fma.rn.f32 	%f552, %f541, %f550, %f534;
	fma.rn.f32 	%f553, %f542, %f550, %f535;
	ld.shared.v4.f32 	{%f554, %f555, %f556, %f557}, [%r20+208];
	sub.f32 	%f558, %f554, %f605;
	sub.f32 	%f559, %f555, %f606;
	sub.f32 	%f560, %f556, %f607;
	mul.f32 	%f561, %f559, %f559;
	fma.rn.f32 	%f562, %f558, %f558, %f561;
	fma.rn.f32 	%f563, %f560, %f560, %f562;
	add.f32 	%f564, %f563, 0f3089705F;
	rsqrt.approx.f32 	%f565, %f564;
	mul.f32 	%f566, %f565, %f565;
	mul.f32 	%f567, %f565, %f566;
	mul.f32 	%f568, %f557, %f567;
	fma.rn.f32 	%f569, %f558, %f568, %f551;
	fma.rn.f32 	%f570, %f559, %f568, %f552;
	fma.rn.f32 	%f571, %f560, %f568, %f553;
	ld.shared.v4.f32 	{%f572, %f573, %f574, %f575}, [%r20+224];
	sub.f32 	%f576, %f572, %f605;
	sub.f32 	%f577, %f573, %f606;
	sub.f32 	%f578, %f574, %f607;
	mul.f32 	%f579, %f577, %f577;
	fma.rn.f32 	%f580, %f576, %f576, %f579;
	fma.rn.f32 	%f581, %f578, %f578, %f580;
	add.f32 	%f582, %f581, 0f3089705F;
	rsqrt.approx.f32 	%f583, %f582;
	mul.f32 	%f584, %f583, %f583;
	mul.f32 	%f585, %f583, %f584;
	mul.f32 	%f586, %f575, %f585;
	fma.rn.f32 	%f587, %f576, %f586, %f569;
	fma.rn.f32 	%f588, %f577, %f586, %f570;
	fma.rn.f32 	%f589, %f578, %f586, %f571;
	ld.shared.v4.f32 	{%f590, %f591, %f592, %f593}, [%r20+240];
	sub.f32 	%f594, %f590, %f605;
	sub.f32 	%f595, %f591, %f606;
	sub.f32 	%f596, %f592, %f607;
	mul.f32 	%f597, %f595, %f595;
	fma.rn.f32 	%f598, %f594, %f594, %f597;
	fma.rn.f32 	%f599, %f596, %f596, %f598;
	add.f32 	%f600, %f599, 0f3089705F;
	rsqrt.approx.f32 	%f601, %f600;
	mul.f32 	%f602, %f601, %f601;
	mul.f32 	%f603, %f601, %f602;
	mul.f32 	%f604, %f593, %f603;
	fma.rn.f32 	%f615, %f594, %f604, %f587;
	fma.rn.f32 	%f616, %f595, %f604, %f588;
	fma.rn.f32 	%f617, %f596, %f604, %f589;
	add.s32 	%r22, %r22, 512;
	setp.ne.s32 	%p4, %r22, 4352;
	@%p4 bra 	$L__BB1_7;
	bar.sync 	0;
	add.s32 	%r21, %r21, 1;
	setp.ne.s32 	%p5, %r21, %r3;
	@%p5 bra 	$L__BB1_4;
$L__BB1_9:
	setp.ge.s32 	%p6, %r2, %r10;
	@%p6 bra 	$L__BB1_11;
	cvta.to.global.u64 	%rd8, %rd2;
	mul.wide.s32 	%rd9, %r2, 12;
	add.s64 	%rd10, %rd8, %rd9;
	st.global.f32 	[%rd10], %f615;
	st.global.f32 	[%rd10+4], %f616;
	st.global.f32 	[%rd10+8], %f617;
$L__BB1_11:
	ret;

}
	// .globl	_Z9integrateP6float4S0_P6float3if
.visible .entry _Z9integrateP6float4S0_P6float3if(
	.param .u64 .ptr .align 1 _Z9integrateP6float4S0_P6float3if_param_0,
	.param .u64 .ptr .align 1 _Z9integrateP6float4S0_P6float3if_param_1,
	.param .u64 .ptr .align 1 _Z9integrateP6float4S0_P6float3if_param_2,
	.param .u32 _Z9integrateP6float4S0_P6float3if_param_3,
	.param .f32 _Z9integrateP6float4S0_P6float3if_param_4
)
{
	.reg .pred 	%p<2>;
	.reg .b32 	%r<6>;
	.reg .b32 	%f<19>;
	.reg .b64 	%rd<12>;

	ld.param.u64 	%rd1, [_Z9integrateP6float4S0_P6float3if_param_0];
	ld.param.u64 	%rd2, [_Z9integrateP6float4S0_P6float3if_param_1];
	ld.param.u64 	%rd3, [_Z9integrateP6float4S0_P6float3if_param_2];
	ld.param.u32 	%r2, [_Z9integrateP6float4S0_P6float3if_param_3];
	ld.param.f32 	%f1, [_Z9integrateP6float4S0_P6float3if_param_4];
	mov.u32 	%r3, %ctaid.x;
	mov.u32 	%r4, %ntid.x;
	mov.u32 	%r5, %tid.x;
	mad.lo.s32 	%r1, %r3, %r4, %r5;
	setp.ge.s32 	%p1, %r1, %r2;
	@%p1 bra 	$L__BB2_2;
	cvta.to.global.u64 	%rd4, %rd1;
	cvta.to.global.u64 	%rd5, %rd2;
	cvta.to.global.u64 	%rd6, %rd3;
	mul.wide.s32 	%rd7, %r1, 16;
	add.s64 	%rd8, %rd4, %rd7;
	.pragma "used_bytes_mask 4095";
	ld.global.v4.f32 	{%f2, %f3, %f4, %f5}, [%rd8];
	add.s64 	%rd9, %rd5, %rd7;
	ld.global.v4.f32 	{%f6, %f7, %f8, %f9}, [%rd9];
	mul.wide.s32 	%rd10, %r1, 12;
	add.s64 	%rd11, %rd6, %rd10;
	ld.global.f32 	%f10, [%rd11];
	ld.global.f32 	%f11, [%rd11+4];
	ld.global.f32 	%f12, [%rd11+8];
	fma.rn.f32 	%f13, %f1, %f10, %f6;
	fma.rn.f32 	%f14, %f1, %f11, %f7;
	fma.rn.f32 	%f15, %f1, %f12, %f8;
	fma.rn.f32 	%f16, %f1, %f13, %f2;
	fma.rn.f32 	%f17, %f1, %f14, %f3;
	fma.rn.f32 	%f18, %f1, %f15, %f4;
	st.global.v2.f32 	[%rd8], {%f16, %f17};
	st.global.f32 	[%rd8+8], %f18;
	st.global.v4.f32 	[%rd9], {%f13, %f14, %f15, %f9};
$L__BB2_2:
	ret;

}


// ===== COMPILED SASS (sm_100) =====

	.target	sm_100

	.elftype	@"ET_EXEC"


//--------------------- .note.nv.tkinfo           --------------------------
	.section	.note.nv.tkinfo,"",@"SHT_NOTE"
	.sectionflags	@"SHF_NOTE_NV_TKINFO"
	.tkinfo
        /*0018*/ 	.word	0x00000002
        /*0030*/ 	.string	""
        /*0030*/ 	.string	"ptxas"
        /*0030*/ 	.string	"Cuda compilation tools, release 13.0, V13.0.88"
        /*0030*/ 	.string	"Build cuda_13.0.r13.0/compiler.36424714_0"
        /*0030*/ 	.string	"-arch sm_100 -m 64 "



//--------------------- .note.nv.cuinfo           --------------------------
	.section	.note.nv.cuinfo,"",@"SHT_NOTE"
	.sectionflags	@"SHF_NOTE_NV_CUINFO"
        /*0018*/ 	.short	0x0002
        /*001a*/ 	.short	0x0064
        /*001c*/ 	.short	0x0082
	.zero		2


//--------------------- .nv.info                  --------------------------
	.section	.nv.info,"",@"SHT_CUDA_INFO"
	.align	4


	//----- nvinfo : EIATTR_REGCOUNT
	.align		4
        /*0000*/ 	.byte	0x04, 0x2f
        /*0002*/ 	.short	(.L_1 - .L_0)
	.align		4
.L_0:
        /*0004*/ 	.word	index@(_Z19computeForces_naiveP6float4P6float3i)
        /*0008*/ 	.word	0x00000020


	//----- nvinfo : EIATTR_FRAME_SIZE
	.align		4
.L_1:
        /*000c*/ 	.byte	0x04, 0x11
        /*000e*/ 	.short	(.L_3 - .L_2)
	.align		4
.L_2:
        /*0010*/ 	.word	index@(_Z19computeForces_naiveP6float4P6float3i)
        /*0014*/ 	.word	0x00000000


	//----- nvinfo : EIATTR_REGCOUNT
	.align		4
.L_3:
        /*0018*/ 	.byte	0x04, 0x2f
        /*001a*/ 	.short	(.L_5 - .L_4)
	.align		4
.L_4:
        /*001c*/ 	.word	index@(_Z19computeForces_tiledP6float4P6float3i)
        /*0020*/ 	.word	0x00000020


	//----- nvinfo : EIATTR_FRAME_SIZE
	.align		4
.L_5:
        /*0024*/ 	.byte	0x04, 0x11
        /*0026*/ 	.short	(.L_7 - .L_6)
	.align		4
.L_6:
        /*0028*/ 	.word	index@(_Z19computeForces_tiledP6float4P6float3i)
        /*002c*/ 	.word	0x00000000


	//----- nvinfo : EIATTR_REGCOUNT
	.align		4
.L_7:
        /*0030*/ 	.byte	0x04, 0x2f
        /*0032*/ 	.short	(.L_9 - .L_8)
	.align		4
.L_8:
        /*0034*/ 	.word	index@(_Z9integrateP6float4S0_P6float3if)
        /*0038*/ 	.word	0x00000016


	//----- nvinfo : EIATTR_FRAME_SIZE
	.align		4
.L_9:
        /*003c*/ 	.byte	0x04, 0x11
        /*003e*/ 	.short	(.L_11 - .L_10)
	.align		4
.L_10:
        /*0040*/ 	.word	index@(_Z9integrateP6float4S0_P6float3if)
        /*0044*/ 	.word	0x00000000


	//----- nvinfo : EIATTR_MIN_STACK_SIZE
	.align		4
.L_11:
        /*0048*/ 	.byte	0x04, 0x12
        /*004a*/ 	.short	(.L_13 - .L_12)
	.align		4
.L_12:
        /*004c*/ 	.word	index@(_Z9integrateP6float4S0_P6float3if)
        /*0050*/ 	.word	0x00000000


	//----- nvinfo : EIATTR_MIN_STACK_SIZE
	.align		4
.L_13:
        /*0054*/ 	.byte	0x04, 0x12
        /*0056*/ 	.short	(.L_15 - .L_14)
	.align		4
.L_14:
        /*0058*/ 	.word	index@(_Z19computeForces_tiledP6float4P6float3i)
        /*005c*/ 	.word	0x00000000


	//----- nvinfo : EIATTR_MIN_STACK_SIZE
	.align		4
.L_15:
        /*0060*/ 	.byte	0x04, 0x12
        /*0062*/ 	.short	(.L_17 - .L_16)
	.align		4
.L_16:
        /*0064*/ 	.word	index@(_Z19computeForces_naiveP6float4P6float3i)
        /*0068*/ 	.word	0x00000000
.L_17:


//--------------------- .nv.compat                --------------------------
	.section	.nv.compat,"",@"SHT_CUDA_COMPAT_INFO"
	.align	4
        /*0000*/ 	.byte	0x02, 0x09, 0x00, 0x00, 0x02, 0x02, 0x01, 0x00, 0x02, 0x05, 0x05, 0x00, 0x03, 0x07, 0x01, 0x01
        /*0010*/ 	.byte	0x02, 0x03, 0x00, 0x00, 0x02, 0x06, 0x01, 0x00, 0x04, 0x0b, 0x08, 0x00, 0x01, 0x00, 0x00, 0x00
        /*0020*/ 	.byte	0x00, 0x00, 0x00, 0x00


//--------------------- .nv.info._Z9integrateP6float4S0_P6float3if --------------------------
	.section	.nv.info._Z9integrateP6float4S0_P6float3if,"",@"SHT_CUDA_INFO"
	.sectionflags	@""
	.align	4


	//----- nvinfo : EIATTR_CUDA_API_VERSION
	.align		4
        /*0000*/ 	.byte	0x04, 0x37
        /*0002*/ 	.short	(.L_19 - .L_18)
.L_18:
        /*0004*/ 	.word	0x00000082


	//----- nvinfo : EIATTR_KPARAM_INFO
	.align		4
.L_19:
        /*0008*/ 	.byte	0x04, 0x17
        /*000a*/ 	.short	(.L_21 - .L_20)
.L_20:
        /*000c*/ 	.word	0x00000000
        /*0010*/ 	.short	0x0004
        /*0012*/ 	.short	0x001c
        /*0014*/ 	.byte	0x00, 0xf0, 0x11, 0x00


	//----- nvinfo : EIATTR_KPARAM_INFO
	.align		4
.L_21:
        /*0018*/ 	.byte	0x04, 0x17
        /*001a*/ 	.short	(.L_23 - .L_22)
.L_22:
        /*001c*/ 	.word	0x00000000
        /*0020*/ 	.short	0x0003
        /*0022*/ 	.short	0x0018
        /*0024*/ 	.byte	0x00, 0xf0, 0x11, 0x00


	//----- nvinfo : EIATTR_KPARAM_INFO
	.align		4
.L_23:
        /*0028*/ 	.byte	0x04, 0x17
        /*002a*/ 	.short	(.L_25 - .L_24)
.L_24:
        /*002c*/ 	.word	0x00000000
        /*0030*/ 	.short	0x0002
        /*0032*/ 	.short	0x0010
        /*0034*/ 	.byte	0x00, 0xf5, 0x21, 0x00


	//----- nvinfo : EIATTR_KPARAM_INFO
	.align		4
.L_25:
        /*0038*/ 	.byte	0x04, 0x17
        /*003a*/ 	.short	(.L_27 - .L_26)
.L_26:
        /*003c*/ 	.word	0x00000000
        /*0040*/ 	.short	0x0001
        /*0042*/ 	.short	0x0008
        /*0044*/ 	.byte	0x00, 0xf5, 0x21, 0x00


	//----- nvinfo : EIATTR_KPARAM_INFO
	.align		4
.L_27:
        /*0048*/ 	.byte	0x04, 0x17
        /*004a*/ 	.short	(.L_29 - .L_28)
.L_28:
        /*004c*/ 	.word	0x00000000
        /*0050*/ 	.short	0x0000
        /*0052*/ 	.short	0x0000
        /*0054*/ 	.byte	0x00, 0xf5, 0x21, 0x00


	//----- nvinfo : EIATTR_SPARSE_MMA_MASK
	.align		4
.L_29:
        /*0058*/ 	.byte	0x03, 0x50
        /*005a*/ 	.short	0x0000


	//----- nvinfo : EIATTR_MAXREG_COUNT
	.align		4
        /*005c*/ 	.byte	0x03, 0x1b
        /*005e*/ 	.short	0x00ff


	//----- nvinfo : EIATTR_MERCURY_ISA_VERSION
	.align		4
        /*0060*/ 	.byte	0x03, 0x5f
        /*0062*/ 	.short	0x0101


	//----- nvinfo : EIATTR_UNUSED_LOAD_BYTE_OFFSET
	.align		4
        /*0064*/ 	.byte	0x04, 0x44
        /*0066*/ 	.short	(.L_31 - .L_30)


	//   ....[0]....
.L_30:
        /*0068*/ 	.word	0x00000140
        /*006c*/ 	.word	0x00000fff


	//----- nvinfo : EIATTR_VRC_CTA_INIT_COUNT
	.align		4
.L_31:
        /*0070*/ 	.byte	0x02, 0x4a
	.zero		1
	.zero		1


	//----- nvinfo : EIATTR_EXIT_INSTR_OFFSETS
	.align		4
        /*0074*/ 	.byte	0x04, 0x1c
        /*0076*/ 	.short	(.L_33 - .L_32)


	//   ....[0]....
.L_32:
        /*0078*/ 	.word	0x00000070


	//   ....[1]....
        /*007c*/ 	.word	0x000001e0


	//----- nvinfo : EIATTR_CBANK_PARAM_SIZE
	.align		4
.L_33:
        /*0080*/ 	.byte	0x03, 0x19
        /*0082*/ 	.short	0x0020


	//----- nvinfo : EIATTR_PARAM_CBANK
	.align		4
        /*0084*/ 	.byte	0x04, 0x0a
        /*0086*/ 	.short	(.L_35 - .L_34)
	.align		4
.L_34:
        /*0088*/ 	.word	index@(.nv.constant0._Z9integrateP6float4S0_P6float3if)
        /*008c*/ 	.short	0x0380
        /*008e*/ 	.short	0x0020


	//----- nvinfo : EIATTR_SW_WAR
	.align		4
.L_35:
        /*0090*/ 	.byte	0x04, 0x36
        /*0092*/ 	.short	(.L_37 - .L_36)
.L_36:
        /*0094*/ 	.word	0x00000008
.L_37:


//--------------------- .nv.info._Z19computeForces_tiledP6float4P6float3i --------------------------
	.section	.nv.info._Z19computeForces_tiledP6float4P6float3i,"",@"SHT_CUDA_INFO"
	.sectionflags	@""
	.align	4


	//----- nvinfo : EIATTR_CUDA_API_VERSION
	.align		4
        /*0000*/ 	.byte	0x04, 0x37
        /*0002*/ 	.short	(.L_39 - .L_38)
.L_38:
        /*0004*/ 	.word	0x00000082


	//----- nvinfo : EIATTR_KPARAM_INFO
	.align		4
.L_39:
        /*0008*/ 	.byte	0x04, 0x17
        /*000a*/ 	.short	(.L_41 - .L_40)
.L_40:
        /*000c*/ 	.word	0x00000000
        /*0010*/ 	.short	0x0002
        /*0012*/ 	.short	0x0010
        /*0014*/ 	.byte	0x00, 0xf0, 0x11, 0x00


	//----- nvinfo : EIATTR_KPARAM_INFO
	.align		4
.L_41:
        /*0018*/ 	.byte	0x04, 0x17
        /*001a*/ 	.short	(.L_43 - .L_42)
.L_42:
        /*001c*/ 	.word	0x00000000
        /*0020*/ 	.short	0x0001
        /*0022*/ 	.short	0x0008
        /*0024*/ 	.byte	0x00, 0xf5, 0x21, 0x00


	//----- nvinfo : EIATTR_KPARAM_INFO
	.align		4
.L_43:
        /*0028*/ 	.byte	0x04, 0x17
        /*002a*/ 	.short	(.L_45 - .L_44)
.L_44:
        /*002c*/ 	.word	0x00000000
        /*0030*/ 	.short	0x0000
        /*0032*/ 	.short	0x0000
        /*0034*/ 	.byte	0x00, 0xf5, 0x21, 0x00


	//----- nvinfo : EIATTR_SPARSE_MMA_MASK
	.align		4
.L_45:
        /*0038*/ 	.byte	0x03, 0x50
        /*003a*/ 	.short	0x0000


	//----- nvinfo : EIATTR_MAXREG_COUNT
	.align		4
        /*003c*/ 	.byte	0x03, 0x1b
        /*003e*/ 	.short	0x00ff


	//----- nvinfo : EIATTR_NUM_BARRIERS
	.align		4
        /*0040*/ 	.byte	0x02, 0x4c
        /*0042*/ 	.byte	0x01
	.zero		1


	//----- nvinfo : EIATTR_MERCURY_ISA_VERSION
	.align		4
        /*0044*/ 	.byte	0x03, 0x5f
        /*0046*/ 	.short	0x0101


	//----- nvinfo : EIATTR_UNUSED_LOAD_BYTE_OFFSET
	.align		4
        /*0048*/ 	.byte	0x04, 0x44
        /*004a*/ 	.short	(.L_47 - .L_46)


	//   ....[0]....
.L_46:
        /*004c*/ 	.word	0x000000c0
        /*0050*/ 	.word	0x00000fff


	//----- nvinfo : EIATTR_VRC_CTA_INIT_COUNT
	.align		4
.L_47:
        /*0054*/ 	.byte	0x02, 0x4a
	.zero		1
	.zero		1


	//----- nvinfo : EIATTR_EXIT_INSTR_OFFSETS
	.align		4
        /*0058*/ 	.byte	0x04, 0x1c
        /*005a*/ 	.short	(.L_49 - .L_48)


	//   ....[0]....
.L_48:
        /*005c*/ 	.word	0x000026d0


	//   ....[1]....
        /*0060*/ 	.word	0x00002730


	//----- nvinfo : EIATTR_CBANK_PARAM_SIZE
	.align		4
.L_49:
        /*0064*/ 	.byte	0x03, 0x19
        /*0066*/ 	.short	0x0014


	//----- nvinfo : EIATTR_PARAM_CBANK
	.align		4
        /*0068*/ 	.byte	0x04, 0x0a
        /*006a*/ 	.short	(.L_51 - .L_50)
	.align		4
.L_50:
        /*006c*/ 	.word	index@(.nv.constant0._Z19computeForces_tiledP6float4P6float3i)
        /*0070*/ 	.short	0x0380
        /*0072*/ 	.short	0x0014


	//----- nvinfo : EIATTR_SW_WAR
	.align		4
.L_51:
        /*0074*/ 	.byte	0x04, 0x36
        /*0076*/ 	.short	(.L_53 - .L_52)
.L_52:
        /*0078*/ 	.word	0x00000008
.L_53:


//--------------------- .nv.info._Z19computeForces_naiveP6float4P6float3i --------------------------
	.section	.nv.info._Z19computeForces_naiveP6float4P6float3i,"",@"SHT_CUDA_INFO"
	.sectionflags	@""
	.align	4


	//----- nvinfo : EIATTR_CUDA_API_VERSION
	.align		4
        /*0000*/ 	.byte	0x04, 0x37
        /*0002*/ 	.short	(.L_55 - .L_54)
.L_54:
        /*0004*/ 	.word	0x00000082


	//----- nvinfo : EIATTR_KPARAM_INFO
	.align		4
.L_55:
        /*0008*/ 	.byte	0x04, 0x17
        /*000a*/ 	.short	(.L_57 - .L_56)
.L_56:
        /*000c*/ 	.word	0x00000000
        /*0010*/ 	.short	0x0002
        /*0012*/ 	.short	0x0010
        /*0014*/ 	.byte	0x00, 0xf0, 0x11, 0x00


	//----- nvinfo : EIATTR_KPARAM_INFO
	.align		4
.L_57:
        /*0018*/ 	.byte	0x04, 0x17
        /*001a*/ 	.short	(.L_59 - .L_58)
.L_58:
        /*001c*/ 	.word	0x00000000
        /*0020*/ 	.short	0x0001
        /*0022*/ 	.short	0x0008
        /*0024*/ 	.byte	0x00, 0xf5, 0x21, 0x00


	//----- nvinfo : EIATTR_KPARAM_INFO
	.align		4
.L_59:
        /*0028*/ 	.byte	0x04, 0x17
        /*002a*/ 	.short	(.L_61 - .L_60)
.L_60:
        /*002c*/ 	.word	0x00000000
        /*0030*/ 	.short	0x0000
        /*0032*/ 	.short	0x0000
        /*0034*/ 	.byte	0x00, 0xf5, 0x21, 0x00


	//----- nvinfo : EIATTR_SPARSE_MMA_MASK
	.align		4
.L_61:
        /*0038*/ 	.byte	0x03, 0x50
        /*003a*/ 	.short	0x0000


	//----- nvinfo : EIATTR_MAXREG_COUNT
	.align		4
        /*003c*/ 	.byte	0x03, 0x1b
        /*003e*/ 	.short	0x00ff


	//----- nvinfo : EIATTR_MERCURY_ISA_VERSION
	.align		4
        /*0040*/ 	.byte	0x03, 0x5f
        /*0042*/ 	.short	0x0101


	//----- nvinfo : EIATTR_UNUSED_LOAD_BYTE_OFFSET
	.align		4
        /*0044*/ 	.byte	0x04, 0x44
        /*0046*/ 	.short	(.L_63 - .L_62)


	//   ....[0]....
.L_62:
        /*0048*/ 	.word	0x000000f0
        /*004c*/ 	.word	0x00000fff


	//----- nvinfo : EIATTR_VRC_CTA_INIT_COUNT
	.align		4
.L_63:
        /*0050*/ 	.byte	0x02, 0x4a
	.zero		1
	.zero		1


	//----- nvinfo : EIATTR_EXIT_INSTR_OFFSETS
	.align		4
        /*0054*/ 	.byte	0x04, 0x1c
        /*0056*/ 	.short	(.L_65 - .L_64)


	//   ....[0]....
.L_64:
        /*0058*/ 	.word	0x00000070


	//   ....[1]....
        /*005c*/ 	.word	0x00000b00


	//----- nvinfo : EIATTR_CBANK_PARAM_SIZE
	.align		4
.L_65:
        /*0060*/ 	.byte	0x03, 0x19
        /*0062*/ 	.short	0x0014


	//----- nvinfo : EIATTR_PARAM_CBANK
	.align		4
        /*0064*/ 	.byte	0x04, 0x0a
        /*0066*/ 	.short	(.L_67 - .L_66)
	.align		4
.L_66:
        /*0068*/ 	.word	index@(.nv.constant0._Z19computeForces_naiveP6float4P6float3i)
        /*006c*/ 	.short	0x0380
        /*006e*/ 	.short	0x0014


	//----- nvinfo : EIATTR_SW_WAR
	.align		4
.L_67:
        /*0070*/ 	.byte	0x04, 0x36
        /*0072*/ 	.short	(.L_69 - .L_68)
.L_68:
        /*0074*/ 	.word	0x00000008
.L_69:


//--------------------- .nv.callgraph             --------------------------
	.section	.nv.callgraph,"",@"SHT_CUDA_CALLGRAPH"
	.align	4
	.sectionentsize	8
	.align		4
        /*0000*/ 	.word	0x00000000
	.align		4
        /*0004*/ 	.word	0xffffffff
	.align		4
        /*0008*/ 	.word	0x00000000
	.align		4
        /*000c*/ 	.word	0xfffffffe
	.align		4
        /*0010*/ 	.word	0x00000000
	.align		4
        /*0014*/ 	.word	0xfffffffd
	.align		4
        /*0018*/ 	.word	0x00000000
	.align		4
        /*001c*/ 	.word	0xfffffffc


//--------------------- .text._Z9integrateP6float4S0_P6float3if --------------------------
	.section	.text._Z9integrateP6float4S0_P6float3if,"ax",@progbits
	.align	128
        .global         _Z9integrateP6float4S0_P6float3if
        .type           _Z9integrateP6float4S0_P6float3if,@function
        .size           _Z9integrateP6float4S0_P6float3if,(.L_x_10 - _Z9integrateP6float4S0_P6float3if)
        .other          _Z9integrateP6float4S0_P6float3if,@"STO_CUDA_ENTRY STV_DEFAULT"
_Z9integrateP6float4S0_P6float3if:
.text._Z9integrateP6float4S0_P6float3if:
[----:B------:R-:W-:Y:S01]  /*0000*/  LDC R1, c[0x0][0x37c] ;  /* 0x0000df00ff017b82 */ /* 0x000fe20000000800 */
[----:B------:R-:W0:Y:S07]  /*0010*/  S2R R0, SR_TID.X ;  /* 0x0000000000007919 */ /* 0x000e2e0000002100 */
[----:B------:R-:W0:Y:S01]  /*0020*/  S2UR UR4, SR_CTAID.X ;  /* 0x00000000000479c3 */ /* 0x000e220000002500 */
[----:B------:R-:W1:Y:S07]  /*0030*/  LDCU UR5, c[0x0][0x398] ;  /* 0x00007300ff0577ac */ /* 0x000e6e0008000800 */
[----:B------:R-:W0:Y:S02]  /*0040*/  LDC R5, c[0x0][0x360] ;  /* 0x0000d800ff057b82 */ /* 0x000e240000000800 */
[----:B0-----:R-:W-:-:S05]  /*0050*/  IMAD R5, R5, UR4, R0 ;  /* 0x0000000405057c24 */ /* 0x001fca000f8e0200 */
[----:B-1----:R-:W-:-:S13]  /*0060*/  ISETP.GE.AND P0, PT, R5, UR5, PT ;  /* 0x0000000505007c0c */ /* 0x002fda000bf06270 */
[----:B------:R-:W-:Y:S05]  /*0070*/  @P0 EXIT ;  /* 0x000000000000094d */ /* 0x000fea0003800000 */
[----:B------:R-:W0:Y:S01]  /*0080*/  LDC.64 R14, c[0x0][0x390] ;  /* 0x0000e400ff0e7b82 */ /* 0x000e220000000a00 */
[----:B------:R-:W1:Y:S01]  /*0090*/  LDCU.64 UR4, c[0x0][0x358] ;  /* 0x00006b00ff0477ac */ /* 0x000e620008000a00 */
[----:B------:R-:W2:Y:S06]  /*00a0*/  LDCU UR6, c[0x0][0x39c] ;  /* 0x00007380ff0677ac */ /* 0x000eac0008000800 */
[----:B------:R-:W3:Y:S08]  /*00b0*/  LDC.64 R2, c[0x0][0x388] ;  /* 0x0000e200ff027b82 */ /* 0x000ef00000000a00 */
[----:B------:R-:W4:Y:S01]  /*00c0*/  LDC.64 R12, c[0x0][0x380] ;  /* 0x0000e000ff0c7b82 */ /* 0x000f220000000a00 */
[----:B0-----:R-:W-:-:S05]  /*00d0*/  IMAD.WIDE R14, R5, 0xc, R14 ;  /* 0x0000000c050e7825 */ /* 0x001fca00078e020e */
[----:B-1----:R-:W2:Y:S01]  /*00e0*/  LDG.E R17, desc[UR4][R14.64] ;  /* 0x000000040e117981 */ /* 0x002ea2000c1e1900 */
[----:B---3--:R-:W-:-:S03]  /*00f0*/  IMAD.WIDE R2, R5, 0x10, R2 ;  /* 0x0000001005027825 */ /* 0x008fc600078e0202 */
[----:B------:R-:W3:Y:S04]  /*0100*/  LDG.E R0, desc[UR4][R14.64+0x4] ;  /* 0x000004040e007981 */ /* 0x000ee8000c1e1900 */
[----:B------:R-:W5:Y:S01]  /*0110*/  LDG.E R19, desc[UR4][R14.64+0x8] ;  /* 0x000008040e137981 */ /* 0x000f62000c1e1900 */
[----:B----4-:R-:W-:-:S03]  /*0120*/  IMAD.WIDE R12, R5, 0x10, R12 ;  /* 0x00000010050c7825 */ /* 0x010fc600078e020c */
[----:B------:R-:W2:Y:S04]  /*0130*/  LDG.E.128 R4, desc[UR4][R2.64] ;  /* 0x0000000402047981 */ /* 0x000ea8000c1e1d00 */
[----:B------:R-:W4:Y:S01]  /*0140*/  LDG.E.128 R8, desc[UR4][R12.64] ;  /* 0x000000040c087981 */ /* 0x000f22000c1e1d00 */
[----:B--2---:R-:W-:Y:S01]  /*0150*/  FFMA R4, R17, UR6, R4 ;  /* 0x0000000611047c23 */ /* 0x004fe20008000004 */
[----:B---3--:R-:W-:Y:S01]  /*0160*/  FFMA R5, R0, UR6, R5 ;  /* 0x0000000600057c23 */ /* 0x008fe20008000005 */
[----:B-----5:R-:W-:Y:S02]  /*0170*/  FFMA R6, R19, UR6, R6 ;  /* 0x0000000613067c23 */ /* 0x020fe40008000006 */
[----:B----4-:R-:W-:Y:S01]  /*0180*/  FFMA R8, R4, UR6, R8 ;  /* 0x0000000604087c23 */ /* 0x010fe20008000008 */
[----:B------:R-:W-:Y:S01]  /*0190*/  FFMA R9, R5, UR6, R9 ;  /* 0x0000000605097c23 */ /* 0x000fe20008000009 */
[----:B------:R-:W-:-:S04]  /*01a0*/  FFMA R11, R6, UR6, R10 ;  /* 0x00000006060b7c23 */ /* 0x000fc8000800000a */
[----:B------:R-:W-:Y:S04]  /*01b0*/  STG.E.64 desc[UR4][R12.64], R8 ;  /* 0x000000080c007986 */ /* 0x000fe8000c101b04 */
[----:B------:R-:W-:Y:S04]  /*01c0*/  STG.E desc[UR4][R12.64+0x8], R11 ;  /* 0x0000080b0c007986 */ /* 0x000fe8000c101904 */
[----:B------:R-:W-:Y:S01]  /*01d0*/  STG.E.128 desc[UR4][R2.64], R4 ;  /* 0x0000000402007986 */ /* 0x000fe2000c101d04 */
[----:B------:R-:W-:Y:S05]  /*01e0*/  EXIT ;  /* 0x000000000000794d */ /* 0x000fea0003800000 */
.L_x_0:
[----:B------:R-:W-:-:S00]  /*01f0*/  BRA `(.L_x_0) ;  /* 0xfffffffc00fc7947 */ /* 0x000fc0000383ffff */
[----:B------:R-:W-:-:S00]  /*0200*/  NOP ;  /* 0x0000000000007918 */ /* 0x000fc00000000000 */
[----:B------:R-:W-:-:S00]  /*0210*/  NOP ;  /* 0x0000000000007918 */ /* 0x000fc00000000000 */
[----:B------:R-:W-:-:S00]  /*0220*/  NOP ;  /* 0x0000000000007918 */ /* 0x000fc00000000000 */
[----:B------:R-:W-:-:S00]  /*0230*/  NOP ;  /* 0x0000000000007918 */ /* 0x000fc00000000000 */
[----:B------:R-:W-:-:S00]  /*0240*/  NOP ;  /* 0x0000000000007918 */ /* 0x000fc00000000000 */
[----:B------:R-:W-:-:S00]  /*0250*/  NOP ;  /* 0x0000000000007918 */ /* 0x000fc00000000000 */
[----:B------:R-:W-:-:S00]  /*0260*/  NOP ;  /* 0x0000000000007918 */ /* 0x000fc00000000000 */
[----:B------:R-:W-:-:S00]  /*0270*/  NOP ;  /* 0x0000000000007918 */ /* 0x000fc00000000000 */
.L_x_10:


//--------------------- .text._Z19computeForces_tiledP6float4P6float3i --------------------------
	.section	.text._Z19computeForces_tiledP6float4P6float3i,"ax",@progbits
	.align	128
        .global         _Z19computeForces_tiledP6float4P6float3i
        .type           _Z19computeForces_tiledP6float4P6float3i,@function
        .size           _Z19computeForces_tiledP6float4P6float3i,(.L_x_11 - _Z19computeForces_tiledP6float4P6float3i)
        .other          _Z19computeForces_tiledP6float4P6float3i,@"STO_CUDA_ENTRY STV_DEFAULT"
_Z19computeForces_tiledP6float4P6float3i:
.text._Z19computeForces_tiledP6float4P6float3i:
[----:B------:R-:W-:Y:S01]  /*0000*/  LDC R1, c[0x0][0x37c] ;  /* 0x0000df00ff017b82 */ /* 0x000fe20000000800 */
[----:B------:R-:W0:Y:S07]  /*0010*/  S2R R0, SR_TID.X ;  /* 0x0000000000007919 */ /* 0x000e2e0000002100 */
[----:B------:R-:W0:Y:S01]  /*0020*/  S2UR UR4, SR_CTAID.X ;  /* 0x00000000000479c3 */ /* 0x000e220000002500 */
[----:B------:R-:W1:Y:S01]  /*0030*/  LDCU UR7, c[0x0][0x390] ;  /* 0x00007200ff0777ac */ /* 0x000e620008000800 */
[----:B------:R-:W-:Y:S01]  /*0040*/  HFMA2 R14, -RZ, RZ, 0, 0 ;  /* 0x00000000ff0e7431 */ /* 0x000fe200000001ff */
[----:B------:R-:W-:Y:S01]  /*0050*/  CS2R R12, SRZ ;  /* 0x00000000000c7805 */ /* 0x000fe2000001ff00 */
[----:B------:R-:W2:Y:S04]  /*0060*/  LDCU.64 UR8, c[0x0][0x358] ;  /* 0x00006b00ff0877ac */ /* 0x000ea80008000a00 */
[----:B------:R-:W0:Y:S02]  /*0070*/  LDC R3, c[0x0][0x360] ;  /* 0x0000d800ff037b82 */ /* 0x000e240000000800 */
[----:B0-----:R-:W-:-:S05]  /*0080*/  IMAD R2, R3, UR4, R0 ;  /* 0x0000000403027c24 */ /* 0x001fca000f8e0200 */
[----:B-1----:R-:W-:-:S13]  /*0090*/  ISETP.GE.AND P0, PT, R2, UR7, PT ;  /* 0x0000000702007c0c */ /* 0x002fda000bf06270 */
[----:B------:R-:W0:Y:S02]  /*00a0*/  @!P0 LDC.64 R4, c[0x0][0x380] ;  /* 0x0000e000ff048b82 */ /* 0x000e240000000a00 */
[----:B0-----:R-:W-:-:S05]  /*00b0*/  @!P0 IMAD.WIDE R4, R2, 0x10, R4 ;  /* 0x0000001002048825 */ /* 0x001fca00078e0204 */
[----:B--2---:R0:W5:Y:S01]  /*00c0*/  @!P0 LDG.E.128 R12, desc[UR8][R4.64] ;  /* 0x00000008040c8981 */ /* 0x004162000c1e1d00 */
[----:B------:R-:W-:Y:S01]  /*00d0*/  UISETP.GE.AND UP0, UPT, UR7, 0x1, UPT ;  /* 0x000000010700788c */ /* 0x000fe2000bf06270 */
[----:B------:R-:W-:Y:S02]  /*00e0*/  MOV R21, RZ ;  /* 0x000000ff00157202 */ /* 0x000fe40000000f00 */
[----:B------:R-:W-:-:S06]  /*00f0*/  CS2R R22, SRZ ;  /* 0x0000000000167805 */ /* 0x000fcc000001ff00 */
[----:B0-----:R-:W-:Y:S05]  /*0100*/  BRA.U !UP0, `(.L_x_1) ;  /* 0x00000025086c7547 */ /* 0x001fea000b800000 */
[----:B------:R-:W0:Y:S01]  /*0110*/  S2UR UR6, SR_CgaCtaId ;  /* 0x00000000000679c3 */ /* 0x000e220000008800 */
[----:B------:R-:W-:Y:S01]  /*0120*/  UMOV UR5, 0x400 ;  /* 0x0000040000057882 */ /* 0x000fe20000000000 */
[----:B------:R-:W-:Y:S01]  /*0130*/  UIADD3 UR4, UPT, UPT, UR7, 0xff, URZ ;  /* 0x000000ff07047890 */ /* 0x000fe2000fffe0ff */
[----:B------:R-:W-:Y:S02]  /*0140*/  CS2R R22, SRZ ;  /* 0x0000000000167805 */ /* 0x000fe4000001ff00 */
[----:B-----5:R-:W-:Y:S02]  /*0150*/  MOV R15, RZ ;  /* 0x000000ff000f7202 */ /* 0x020fe40000000f00 */
[----:B------:R-:W-:Y:S01]  /*0160*/  MOV R21, RZ ;  /* 0x000000ff00157202 */ /* 0x000fe20000000f00 */
[----:B------:R-:W-:Y:S02]  /*0170*/  USHF.R.U32.HI UR4, URZ, 0x8, UR4 ;  /* 0x00000008ff047899 */ /* 0x000fe40008011604 */
[----:B0-----:R-:W-:-:S06]  /*0180*/  ULEA UR5, UR6, UR5, 0x18 ;  /* 0x0000000506057291 */ /* 0x001fcc000f8ec0ff */
[----:B------:R-:W-:-:S07]  /*0190*/  LEA R20, R0, UR5, 0x4 ;  /* 0x0000000500147c11 */ /* 0x000fce000f8e20ff */
.L_x_3:
[----:B------:R-:W0:Y:S01]  /*01a0*/  LDCU UR7, c[0x0][0x390] ;  /* 0x00007200ff0777ac */ /* 0x000e220008000800 */
[----:B------:R-:W-:Y:S02]  /*01b0*/  LEA R3, R15, R0, 0x8 ;  /* 0x000000000f037211 */ /* 0x000fe400078e40ff */
[----:B------:R-:W-:Y:S02]  /*01c0*/  CS2R R4, SRZ ;  /* 0x0000000000047805 */ /* 0x000fe4000001ff00 */
[----:B------:R-:W-:Y:S02]  /*01d0*/  CS2R R6, SRZ ;  /* 0x0000000000067805 */ /* 0x000fe4000001ff00 */
[----:B0-----:R-:W-:-:S13]  /*01e0*/  ISETP.GE.AND P0, PT, R3, UR7, PT ;  /* 0x0000000703007c0c */ /* 0x001fda000bf06270 */
[----:B------:R-:W0:Y:S02]  /*01f0*/  @!P0 LDC.64 R8, c[0x0][0x380] ;  /* 0x0000e000ff088b82 */ /* 0x000e240000000a00 */
[----:B0-----:R-:W-:-:S05]  /*0200*/  @!P0 IMAD.WIDE R8, R3, 0x10, R8 ;  /* 0x0000001003088825 */ /* 0x001fca00078e0208 */
[----:B------:R-:W2:Y:S01]  /*0210*/  @!P0 LDG.E.128 R4, desc[UR8][R8.64] ;  /* 0x0000000808048981 */ /* 0x000ea2000c1e1d00 */
[----:B------:R-:W-:Y:S01]  /*0220*/  IADD3 R15, PT, PT, R15, 0x1, RZ ;  /* 0x000000010f0f7810 */ /* 0x000fe20007ffe0ff */
[----:B------:R-:W-:-:S03]  /*0230*/  HFMA2 R3, -RZ, RZ, 0, 1.52587890625e-05 ;  /* 0x00000100ff037431 */ /* 0x000fc600000001ff */
[----:B------:R-:W-:Y:S01]  /*0240*/  ISETP.NE.AND P0, PT, R15, UR4, PT ;  /* 0x000000040f007c0c */ /* 0x000fe2000bf05270 */
[----:B--2---:R0:W-:Y:S01]  /*0250*/  STS.128 [R20], R4 ;  /* 0x0000000414007388 */ /* 0x0041e20000000c00 */
[----:B------:R-:W-:Y:S11]  /*0260*/  BAR.SYNC.DEFER_BLOCKING 0x0 ;  /* 0x0000000000007b1d */ /* 0x000ff60000010000 */
.L_x_2:
[----:B------:R-:W1:Y:S04]  /*0270*/  LDS.128 R16, [R3+UR5+-0x100] ;  /* 0xffff000503107984 */ /* 0x000e680008000c00 */
[----:B------:R-:W2:Y:S01]  /*0280*/  LDS.128 R8, [R3+UR5+-0xf0] ;  /* 0xffff100503087984 */ /* 0x000ea20008000c00 */
[--C-:B-1----:R-:W-:Y:S01]  /*0290*/  FADD R17, R17, -R13.reuse ;  /* 0x8000000d11117221 */ /* 0x102fe20000000000 */
[----:B------:R-:W-:Y:S01]  /*02a0*/  FADD R25, R16, -R12 ;  /* 0x8000000c10197221 */ /* 0x000fe20000000000 */
[----:B------:R-:W-:Y:S02]  /*02b0*/  FADD R24, R18, -R14 ;  /* 0x8000000e12187221 */ /* 0x000fe40000000000 */
[----:B0-----:R-:W-:Y:S01]  /*02c0*/  FMUL R4, R17, R17 ;  /* 0x0000001111047220 */ /* 0x001fe20000400000 */
[----:B--2---:R-:W-:Y:S01]  /*02d0*/  FADD R9, R9, -R13 ;  /* 0x8000000d09097221 */ /* 0x004fe20000000000 */
[----:B------:R-:W-:Y:S01]  /*02e0*/  FADD R8, R8, -R12 ;  /* 0x8000000c08087221 */ /* 0x000fe20000000000 */
[----:B------:R-:W-:Y:S01]  /*02f0*/  FADD R10, R10, -R14 ;  /* 0x8000000e0a0a7221 */ /* 0x000fe20000000000 */
[----:B------:R-:W-:-:S04]  /*0300*/  FFMA R5, R25, R25, R4 ;  /* 0x0000001919057223 */ /* 0x000fc80000000004 */
[----:B------:R-:W-:-:S04]  /*0310*/  FFMA R5, R24, R24, R5 ;  /* 0x0000001818057223 */ /* 0x000fc80000000005 */
[----:B------:R-:W-:Y:S01]  /*0320*/  FADD R18, R5, 9.9999997171806853657e-10 ;  /* 0x3089705f05127421 */ /* 0x000fe20000000000 */
[----:B------:R-:W-:-:S04]  /*0330*/  FMUL R5, R9, R9 ;  /* 0x0000000909057220 */ /* 0x000fc80000400000 */
[----:B------:R-:W-:Y:S01]  /*0340*/  FSETP.GEU.AND P1, PT, |R18|, 1.175494350822287508e-38, PT ;  /* 0x008000001200780b */ /* 0x000fe20003f2e200 */
[----:B------:R-:W-:-:S04]  /*0350*/  FFMA R5, R8, R8, R5 ;  /* 0x0000000808057223 */ /* 0x000fc80000000005 */
[----:B------:R-:W-:-:S04]  /*0360*/  FFMA R5, R10, R10, R5 ;  /* 0x0000000a0a057223 */ /* 0x000fc80000000005 */
[----:B------:R-:W-:Y:S02]  /*0370*/  FADD R26, R5, 9.9999997171806853657e-10 ;  /* 0x3089705f051a7421 */ /* 0x000fe40000000000 */
[----:B------:R-:W0:Y:S02]  /*0380*/  LDS.128 R4, [R3+UR5+-0xe0] ;  /* 0xffff200503047984 */ /* 0x000e240008000c00 */
[----:B------:R-:W-:-:S04]  /*0390*/  @!P1 FMUL R18, R18, 16777216 ;  /* 0x4b80000012129820 */ /* 0x000fc80000400000 */
[----:B------:R-:W1:Y:S02]  /*03a0*/  MUFU.RSQ R16, R18 ;  /* 0x0000001200107308 */ /* 0x000e640000001400 */
[----:B-1----:R-:W-:Y:S01]  /*03b0*/  @!P1 FMUL R16, R16, 4096 ;  /* 0x4580000010109820 */ /* 0x002fe20000400000 */
[----:B------:R-:W-:-:S03]  /*03c0*/  FSETP.GEU.AND P1, PT, |R26|, 1.175494350822287508e-38, PT ;  /* 0x008000001a00780b */ /* 0x000fc60003f2e200 */
[----:B------:R-:W-:-:S04]  /*03d0*/  FMUL R27, R16, R16 ;  /* 0x00000010101b7220 */ /* 0x000fc80000400000 */
[----:B------:R-:W-:-:S04]  /*03e0*/  FMUL R28, R16, R27 ;  /* 0x0000001b101c7220 */ /* 0x000fc80000400000 */
[----:B------:R-:W-:Y:S02]  /*03f0*/  FMUL R28, R19, R28 ;  /* 0x0000001c131c7220 */ /* 0x000fe40000400000 */
[----:B------:R-:W-:Y:S02]  /*0400*/  @!P1 FMUL R26, R26, 16777216 ;  /* 0x4b8000001a1a9820 */ /* 0x000fe40000400000 */
[-C--:B------:R-:W-:Y:S01]  /*0410*/  FFMA R25, R25, R28.reuse, R22 ;  /* 0x0000001c19197223 */ /* 0x080fe20000000016 */
[-C--:B------:R-:W-:Y:S01]  /*0420*/  FFMA R22, R17, R28.reuse, R23 ;  /* 0x0000001c11167223 */ /* 0x080fe20000000017 */
[----:B------:R-:W1:Y:S01]  /*0430*/  MUFU.RSQ R27, R26 ;  /* 0x0000001a001b7308 */ /* 0x000e620000001400 */
[----:B------:R-:W2:Y:S01]  /*0440*/  LDS.128 R16, [R3+UR5+-0xd0] ;  /* 0xffff300503107984 */ /* 0x000ea20008000c00 */
[----:B0-----:R-:W-:Y:S01]  /*0450*/  FADD R5, R5, -R13 ;  /* 0x8000000d05057221 */ /* 0x001fe20000000000 */
[----:B------:R-:W-:Y:S01]  /*0460*/  FADD R4, R4, -R12 ;  /* 0x8000000c04047221 */ /* 0x000fe20000000000 */
[----:B------:R-:W-:Y:S01]  /*0470*/  FFMA R23, R24, R28, R21 ;  /* 0x0000001c18177223 */ /* 0x000fe20000000015 */
[----:B------:R-:W-:Y:S01]  /*0480*/  FADD R21, R6, -R14 ;  /* 0x8000000e06157221 */ /* 0x000fe20000000000 */
[----:B------:R-:W-:-:S04]  /*0490*/  FMUL R29, R5, R5 ;  /* 0x00000005051d7220 */ /* 0x000fc80000400000 */
[----:B------:R-:W-:-:S04]  /*04a0*/  FFMA R24, R4, R4, R29 ;  /* 0x0000000404187223 */ /* 0x000fc8000000001d */
[----:B------:R-:W-:Y:S01]  /*04b0*/  FFMA R24, R21, R21, R24 ;  /* 0x0000001515187223 */ /* 0x000fe20000000018 */
[----:B-1----:R-:W-:-:S03]  /*04c0*/  @!P1 FMUL R27, R27, 4096 ;  /* 0x458000001b1b9820 */ /* 0x002fc60000400000 */
[----:B------:R-:W-:Y:S01]  /*04d0*/  FADD R24, R24, 9.9999997171806853657e-10 ;  /* 0x3089705f18187421 */ /* 0x000fe20000000000 */
[----:B------:R-:W-:-:S04]  /*04e0*/  FMUL R6, R27, R27 ;  /* 0x0000001b1b067220 */ /* 0x000fc80000400000 */
[----:B------:R-:W-:Y:S01]  /*04f0*/  FSETP.GEU.AND P1, PT, |R24|, 1.175494350822287508e-38, PT ;  /* 0x008000001800780b */ /* 0x000fe20003f2e200 */
[----:B------:R-:W-:-:S04]  /*0500*/  FMUL R6, R27, R6 ;  /* 0x000000061b067220 */ /* 0x000fc80000400000 */
[----:B------:R-:W-:-:S04]  /*0510*/  FMUL R11, R11, R6 ;  /* 0x000000060b0b7220 */ /* 0x000fc80000400000 */
[-C--:B------:R-:W-:Y:S01]  /*0520*/  FFMA R6, R9, R11.reuse, R22 ;  /* 0x0000000b09067223 */ /* 0x080fe20000000016 */
[-C--:B------:R-:W-:Y:S01]  /*0530*/  FFMA R25, R8, R11.reuse, R25 ;  /* 0x0000000b08197223 */ /* 0x080fe20000000019 */
[----:B------:R-:W-:Y:S02]  /*0540*/  FFMA R22, R10, R11, R23 ;  /* 0x0000000b0a167223 */ /* 0x000fe40000000017 */
[----:B------:R-:W-:Y:S01]  /*0550*/  @!P1 FMUL R24, R24, 16777216 ;  /* 0x4b80000018189820 */ /* 0x000fe20000400000 */
[----:B------:R-:W0:Y:S01]  /*0560*/  LDS.128 R8, [R3+UR5+-0xc0] ;  /* 0xffff400503087984 */ /* 0x000e220008000c00 */
[----:B--2---:R-:W-:Y:S01]  /*0570*/  FADD R17, R17, -R13 ;  /* 0x8000000d11117221 */ /* 0x004fe20000000000 */
[----:B------:R-:W-:Y:S01]  /*0580*/  FADD R16, R16, -R12 ;  /* 0x8000000c10107221 */ /* 0x000fe20000000000 */
[----:B------:R-:W-:Y:S02]  /*0590*/  FADD R23, R18, -R14 ;  /* 0x8000000e12177221 */ /* 0x000fe40000000000 */
[----:B------:R-:W-:-:S04]  /*05a0*/  FMUL R27, R17, R17 ;  /* 0x00000011111b7220 */ /* 0x000fc80000400000 */
[----:B------:R-:W-:-:S04]  /*05b0*/  FFMA R18, R16, R16, R27 ;  /* 0x0000001010127223 */ /* 0x000fc8000000001b */
[----:B------:R-:W-:-:S04]  /*05c0*/  FFMA R18, R23, R23, R18 ;  /* 0x0000001717127223 */ /* 0x000fc80000000012 */
[----:B------:R-:W-:Y:S02]  /*05d0*/  FADD R28, R18, 9.9999997171806853657e-10 ;  /* 0x3089705f121c7421 */ /* 0x000fe40000000000 */
[----:B------:R-:W1:Y:S03]  /*05e0*/  MUFU.RSQ R18, R24 ;  /* 0x0000001800127308 */ /* 0x000e660000001400 */
[----:B------:R-:W-:-:S13]  /*05f0*/  FSETP.GEU.AND P2, PT, |R28|, 1.175494350822287508e-38, PT ;  /* 0x008000001c00780b */ /* 0x000fda0003f4e200 */
[----:B------:R-:W-:Y:S01]  /*0600*/  @!P2 FMUL R28, R28, 16777216 ;  /* 0x4b8000001c1ca820 */ /* 0x000fe20000400000 */
[----:B-1----:R-:W-:Y:S01]  /*0610*/  @!P1 FMUL R18, R18, 4096 ;  /* 0x4580000012129820 */ /* 0x002fe20000400000 */
[----:B0-----:R-:W-:Y:S01]  /*0620*/  FADD R9, R9, -R13 ;  /* 0x8000000d09097221 */ /* 0x001fe20000000000 */
[----:B------:R-:W-:Y:S01]  /*0630*/  FADD R8, R8, -R12 ;  /* 0x8000000c08087221 */ /* 0x000fe20000000000 */
[----:B------:R0:W1:Y:S01]  /*0640*/  MUFU.RSQ R26, R28 ;  /* 0x0000001c001a7308 */ /* 0x0000620000001400 */
[----:B------:R-:W-:Y:S01]  /*0650*/  FMUL R27, R18, R18 ;  /* 0x00000012121b7220 */ /* 0x000fe20000400000 */
[----:B------:R-:W-:-:S03]  /*0660*/  FADD R10, R10, -R14 ;  /* 0x8000000e0a0a7221 */ /* 0x000fc60000000000 */
[----:B------:R-:W-:-:S04]  /*0670*/  FMUL R18, R18, R27 ;  /* 0x0000001b12127220 */ /* 0x000fc80000400000 */
[----:B------:R-:W-:Y:S01]  /*0680*/  FMUL R18, R7, R18 ;  /* 0x0000001207127220 */ /* 0x000fe20000400000 */
[----:B------:R-:W-:-:S03]  /*0690*/  FMUL R7, R9, R9 ;  /* 0x0000000909077220 */ /* 0x000fc60000400000 */
[----:B------:R-:W-:Y:S01]  /*06a0*/  FFMA R25, R4, R18, R25 ;  /* 0x0000001204197223 */ /* 0x000fe20000000019 */
[----:B------:R-:W-:Y:S01]  /*06b0*/  FFMA R7, R8, R8, R7 ;  /* 0x0000000808077223 */ /* 0x000fe20000000007 */
[-C--:B------:R-:W-:Y:S01]  /*06c0*/  FFMA R27, R5, R18.reuse, R6 ;  /* 0x00000012051b7223 */ /* 0x080fe20000000006 */
[----:B0-----:R-:W-:Y:S01]  /*06d0*/  FFMA R28, R21, R18, R22 ;  /* 0x00000012151c7223 */ /* 0x001fe20000000016 */
[----:B-1----:R-:W-:Y:S01]  /*06e0*/  @!P2 FMUL R26, R26, 4096 ;  /* 0x458000001a1aa820 */ /* 0x002fe20000400000 */
[----:B------:R-:W-:-:S03]  /*06f0*/  FFMA R24, R10, R10, R7 ;  /* 0x0000000a0a187223 */ /* 0x000fc60000000007 */
[----:B------:R-:W-:Y:S01]  /*0700*/  FMUL R7, R26, R26 ;  /* 0x0000001a1a077220 */ /* 0x000fe20000400000 */
[----:B------:R-:W-:-:S03]  /*0710*/  FADD R24, R24, 9.9999997171806853657e-10 ;  /* 0x3089705f18187421 */ /* 0x000fc60000000000 */
[----:B------:R-:W-:Y:S02]  /*0720*/  FMUL R26, R26, R7 ;  /* 0x000000071a1a7220 */ /* 0x000fe40000400000 */
[----:B------:R-:W0:Y:S01]  /*0730*/  LDS.128 R4, [R3+UR5+-0xb0] ;  /* 0xffff500503047984 */ /* 0x000e220008000c00 */
[----:B------:R-:W-:Y:S01]  /*0740*/  FSETP.GEU.AND P1, PT, |R24|, 1.175494350822287508e-38, PT ;  /* 0x008000001800780b */ /* 0x000fe20003f2e200 */
[----:B------:R-:W-:-:S04]  /*0750*/  FMUL R26, R19, R26 ;  /* 0x0000001a131a7220 */ /* 0x000fc80000400000 */
[-C--:B------:R-:W-:Y:S01]  /*0760*/  FFMA R25, R16, R26.reuse, R25 ;  /* 0x0000001a10197223 */ /* 0x080fe20000000019 */
[-C--:B------:R-:W-:Y:S01]  /*0770*/  FFMA R22, R17, R26.reuse, R27 ;  /* 0x0000001a11167223 */ /* 0x080fe2000000001b */
[----:B------:R-:W-:Y:S01]  /*0780*/  FFMA R23, R23, R26, R28 ;  /* 0x0000001a17177223 */ /* 0x000fe2000000001c */
[----:B------:R-:W1:Y:S05]  /*0790*/  LDS.128 R16, [R3+UR5+-0xa0] ;  /* 0xffff600503107984 */ /* 0x000e6a0008000c00 */
[----:B------:R-:W-:-:S04]  /*07a0*/  @!P1 FMUL R24, R24, 16777216 ;  /* 0x4b80000018189820 */ /* 0x000fc80000400000 */
[----:B------:R-:W2:Y:S02]  /*07b0*/  MUFU.RSQ R21, R24 ;  /* 0x0000001800157308 */ /* 0x000ea40000001400 */
[----:B--2---:R-:W-:-:S04]  /*07c0*/  @!P1 FMUL R21, R21, 4096 ;  /* 0x4580000015159820 */ /* 0x004fc80000400000 */
[----:B------:R-:W-:Y:S01]  /*07d0*/  FMUL R28, R21, R21 ;  /* 0x00000015151c7220 */ /* 0x000fe20000400000 */
[----:B0-----:R-:W-:Y:S01]  /*07e0*/  FADD R26, R5, -R13 ;  /* 0x8000000d051a7221 */ /* 0x001fe20000000000 */
[----:B------:R-:W-:Y:S02]  /*07f0*/  FADD R4, R4, -R12 ;  /* 0x8000000c04047221 */ /* 0x000fe40000000000 */
[----:B------:R-:W-:Y:S01]  /*0800*/  FMUL R28, R21, R28 ;  /* 0x0000001c151c7220 */ /* 0x000fe20000400000 */
[----:B------:R-:W-:Y:S01]  /*0810*/  FMUL R5, R26, R26 ;  /* 0x0000001a1a057220 */ /* 0x000fe20000400000 */
[----:B------:R-:W-:Y:S02]  /*0820*/  FADD R21, R6, -R14 ;  /* 0x8000000e06157221 */ /* 0x000fe40000000000 */
[----:B------:R-:W-:Y:S01]  /*0830*/  FMUL R11, R11, R28 ;  /* 0x0000001c0b0b7220 */ /* 0x000fe20000400000 */
[----:B------:R-:W-:Y:S01]  /*0840*/  FFMA R6, R4, R4, R5 ;  /* 0x0000000404067223 */ /* 0x000fe20000000005 */
[----:B-1----:R-:W-:Y:S01]  /*0850*/  FADD R17, R17, -R13 ;  /* 0x8000000d11117221 */ /* 0x002fe20000000000 */
[----:B------:R-:W-:Y:S01]  /*0860*/  FADD R16, R16, -R12 ;  /* 0x8000000c10107221 */ /* 0x000fe20000000000 */
[----:B------:R-:W-:Y:S01]  /*0870*/  FADD R18, R18, -R14 ;  /* 0x8000000e12127221 */ /* 0x000fe20000000000 */
[----:B------:R-:W-:Y:S01]  /*0880*/  FFMA R6, R21, R21, R6 ;  /* 0x0000001515067223 */ /* 0x000fe20000000006 */
[----:B------:R-:W-:Y:S01]  /*0890*/  FMUL R5, R17, R17 ;  /* 0x0000001111057220 */ /* 0x000fe20000400000 */
[----:B------:R-:W-:-:S02]  /*08a0*/  FFMA R25, R8, R11, R25 ;  /* 0x0000000b08197223 */ /* 0x000fc40000000019 */
[----:B------:R-:W-:Y:S01]  /*08b0*/  FADD R6, R6, 9.9999997171806853657e-10 ;  /* 0x3089705f06067421 */ /* 0x000fe20000000000 */
[----:B------:R-:W-:-:S04]  /*08c0*/  FFMA R5, R16, R16, R5 ;  /* 0x0000001010057223 */ /* 0x000fc80000000005 */
[----:B------:R-:W-:Y:S01]  /*08d0*/  FSETP.GEU.AND P1, PT, |R6|, 1.175494350822287508e-38, PT ;  /* 0x008000000600780b */ /* 0x000fe20003f2e200 */
[----:B------:R-:W-:Y:S01]  /*08e0*/  FFMA R24, R18, R18, R5 ;  /* 0x0000001212187223 */ /* 0x000fe20000000005 */
[----:B------:R-:W-:-:S03]  /*08f0*/  FFMA R5, R9, R11, R22 ;  /* 0x0000000b09057223 */ /* 0x000fc60000000016 */
[----:B------:R-:W-:Y:S01]  /*0900*/  FADD R28, R24, 9.9999997171806853657e-10 ;  /* 0x3089705f181c7421 */ /* 0x000fe20000000000 */
[----:B------:R-:W-:Y:S02]  /*0910*/  FFMA R24, R10, R11, R23 ;  /* 0x0000000b0a187223 */ /* 0x000fe40000000017 */
[----:B------:R-:W0:Y:S02]  /*0920*/  LDS.128 R8, [R3+UR5+-0x90] ;  /* 0xffff700503087984 */ /* 0x000e240008000c00 */
[----:B------:R-:W-:-:S03]  /*0930*/  FSETP.GEU.AND P2, PT, |R28|, 1.175494350822287508e-38, PT ;  /* 0x008000001c00780b */ /* 0x000fc60003f4e200 */
[----:B------:R-:W-:-:S04]  /*0940*/  @!P1 FMUL R6, R6, 16777216 ;  /* 0x4b80000006069820 */ /* 0x000fc80000400000 */
[----:B------:R-:W1:Y:S06]  /*0950*/  MUFU.RSQ R22, R6 ;  /* 0x0000000600167308 */ /* 0x000e6c0000001400 */
[----:B------:R-:W-:-:S04]  /*0960*/  @!P2 FMUL R28, R28, 16777216 ;  /* 0x4b8000001c1ca820 */ /* 0x000fc80000400000 */
[----:B------:R-:W2:Y:S01]  /*0970*/  MUFU.RSQ R27, R28 ;  /* 0x0000001c001b7308 */ /* 0x000ea20000001400 */
[----:B-1----:R-:W-:-:S04]  /*0980*/  @!P1 FMUL R22, R22, 4096 ;  /* 0x4580000016169820 */ /* 0x002fc80000400000 */
[----:B------:R-:W-:-:S04]  /*0990*/  FMUL R23, R22, R22 ;  /* 0x0000001616177220 */ /* 0x000fc80000400000 */
[----:B------:R-:W-:Y:S01]  /*09a0*/  FMUL R22, R22, R23 ;  /* 0x0000001716167220 */ /* 0x000fe20000400000 */
[----:B--2---:R-:W-:-:S03]  /*09b0*/  @!P2 FMUL R27, R27, 4096 ;  /* 0x458000001b1ba820 */ /* 0x004fc60000400000 */
[----:B------:R-:W-:Y:S01]  /*09c0*/  FMUL R23, R7, R22 ;  /* 0x0000001607177220 */ /* 0x000fe20000400000 */
[----:B0-----:R-:W-:-:S03]  /*09d0*/  FADD R22, R9, -R13 ;  /* 0x8000000d09167221 */ /* 0x001fc60000000000 */
[----:B------:R-:W-:Y:S01]  /*09e0*/  FFMA R9, R4, R23, R25 ;  /* 0x0000001704097223 */ /* 0x000fe20000000019 */
[C---:B------:R-:W-:Y:S01]  /*09f0*/  FMUL R4, R27.reuse, R27 ;  /* 0x0000001b1b047220 */ /* 0x040fe20000400000 */
[----:B------:R-:W-:Y:S01]  /*0a00*/  FADD R25, R8, -R12 ;  /* 0x8000000c08197221 */ /* 0x000fe20000000000 */
[----:B------:R-:W-:Y:S01]  /*0a10*/  FMUL R6, R22, R22 ;  /* 0x0000001616067220 */ /* 0x000fe20000400000 */
[----:B------:R-:W-:Y:S01]  /*0a20*/  FFMA R8, R26, R23, R5 ;  /* 0x000000171a087223 */ /* 0x000fe20000000005 */
[----:B------:R-:W-:Y:S01]  /*0a30*/  FMUL R4, R27, R4 ;  /* 0x000000041b047220 */ /* 0x000fe20000400000 */
[----:B------:R-:W-:Y:S01]  /*0a40*/  FADD R27, R10, -R14 ;  /* 0x8000000e0a1b7221 */ /* 0x000fe20000000000 */
[----:B------:R-:W-:Y:S01]  /*0a50*/  FFMA R6, R25, R25, R6 ;  /* 0x0000001919067223 */ /* 0x000fe20000000006 */
[----:B------:R-:W-:Y:S01]  /*0a60*/  FFMA R21, R21, R23, R24 ;  /* 0x0000001715157223 */ /* 0x000fe20000000018 */
[----:B------:R-:W-:Y:S02]  /*0a70*/  FMUL R19, R19, R4 ;  /* 0x0000000413137220 */ /* 0x000fe40000400000 */
[----:B------:R-:W-:-:S02]  /*0a80*/  FFMA R10, R27, R27, R6 ;  /* 0x0000001b1b0a7223 */ /* 0x000fc40000000006 */
[----:B------:R-:W0:Y:S01]  /*0a90*/  LDS.128 R4, [R3+UR5+-0x80] ;  /* 0xffff800503047984 */ /* 0x000e220008000c00 */
[-C--:B------:R-:W-:Y:S01]  /*0aa0*/  FFMA R16, R16, R19.reuse, R9 ;  /* 0x0000001310107223 */ /* 0x080fe20000000009 */
[----:B------:R-:W-:Y:S01]  /*0ab0*/  FADD R26, R10, 9.9999997171806853657e-10 ;  /* 0x3089705f0a1a7421 */ /* 0x000fe20000000000 */
[-C--:B------:R-:W-:Y:S01]  /*0ac0*/  FFMA R17, R17, R19.reuse, R8 ;  /* 0x0000001311117223 */ /* 0x080fe20000000008 */
[----:B------:R-:W-:-:S03]  /*0ad0*/  FFMA R28, R18, R19, R21 ;  /* 0x00000013121c7223 */ /* 0x000fc60000000015 */
[----:B------:R-:W-:-:S13]  /*0ae0*/  FSETP.GEU.AND P1, PT, |R26|, 1.175494350822287508e-38, PT ;  /* 0x008000001a00780b */ /* 0x000fda0003f2e200 */
[----:B------:R-:W-:-:S04]  /*0af0*/  @!P1 FMUL R26, R26, 16777216 ;  /* 0x4b8000001a1a9820 */ /* 0x000fc80000400000 */
[----:B------:R-:W1:Y:S01]  /*0b00*/  MUFU.RSQ R10, R26 ;  /* 0x0000001a000a7308 */ /* 0x000e620000001400 */
[----:B0-----:R-:W-:Y:S01]  /*0b10*/  FADD R5, R5, -R13 ;  /* 0x8000000d05057221 */ /* 0x001fe20000000000 */
[----:B-1----:R-:W-:Y:S01]  /*0b20*/  @!P1 FMUL R10, R10, 4096 ;  /* 0x458000000a0a9820 */ /* 0x002fe20000400000 */
[----:B------:R-:W-:Y:S01]  /*0b30*/  FADD R4, R4, -R12 ;  /* 0x8000000c04047221 */ /* 0x000fe20000000000 */
[----:B------:R-:W-:Y:S01]  /*0b40*/  FADD R6, R6, -R14 ;  /* 0x8000000e06067221 */ /* 0x000fe20000000000 */
[----:B------:R-:W-:Y:S01]  /*0b50*/  FMUL R23, R5, R5 ;  /* 0x0000000505177220 */ /* 0x000fe20000400000 */
[----:B------:R-:W-:-:S03]  /*0b60*/  FMUL R9, R10, R10 ;  /* 0x0000000a0a097220 */ /* 0x000fc60000400000 */
[----:B------:R-:W-:Y:S01]  /*0b70*/  FFMA R23, R4, R4, R23 ;  /* 0x0000000404177223 */ /* 0x000fe20000000017 */
[----:B------:R-:W-:-:S03]  /*0b80*/  FMUL R24, R10, R9 ;  /* 0x000000090a187220 */ /* 0x000fc60000400000 */
[----:B------:R-:W-:Y:S01]  /*0b90*/  FFMA R23, R6, R6, R23 ;  /* 0x0000000606177223 */ /* 0x000fe20000000017 */
[----:B------:R-:W-:Y:S02]  /*0ba0*/  FMUL R24, R11, R24 ;  /* 0x000000180b187220 */ /* 0x000fe40000400000 */
[----:B------:R-:W0:Y:S01]  /*0bb0*/  LDS.128 R8, [R3+UR5+-0x70] ;  /* 0xffff900503087984 */ /* 0x000e220008000c00 */
[----:B------:R-:W-:Y:S01]  /*0bc0*/  FADD R23, R23, 9.9999997171806853657e-10 ;  /* 0x3089705f17177421 */ /* 0x000fe20000000000 */
[-C--:B------:R-:W-:Y:S01]  /*0bd0*/  FFMA R25, R25, R24.reuse, R16 ;  /* 0x0000001819197223 */ /* 0x080fe20000000010 */
[-C--:B------:R-:W-:Y:S01]  /*0be0*/  FFMA R22, R22, R24.reuse, R17 ;  /* 0x0000001816167223 */ /* 0x080fe20000000011 */
[----:B------:R-:W-:Y:S01]  /*0bf0*/  FFMA R27, R27, R24, R28 ;  /* 0x000000181b1b7223 */ /* 0x000fe2000000001c */
[----:B------:R-:W1:Y:S01]  /*0c00*/  LDS.128 R16, [R3+UR5+-0x60] ;  /* 0xffffa00503107984 */ /* 0x000e620008000c00 */
[----:B------:R-:W-:-:S13]  /*0c10*/  FSETP.GEU.AND P1, PT, |R23|, 1.175494350822287508e-38, PT ;  /* 0x008000001700780b */ /* 0x000fda0003f2e200 */
[----:B------:R-:W-:-:S04]  /*0c20*/  @!P1 FMUL R23, R23, 16777216 ;  /* 0x4b80000017179820 */ /* 0x000fc80000400000 */
[----:B------:R-:W2:Y:S01]  /*0c30*/  MUFU.RSQ R26, R23 ;  /* 0x00000017001a7308 */ /* 0x000ea20000001400 */
[--C-:B0-----:R-:W-:Y:S01]  /*0c40*/  FADD R9, R9, -R13.reuse ;  /* 0x8000000d09097221 */ /* 0x101fe20000000000 */
[----:B------:R-:W-:Y:S01]  /*0c50*/  FADD R8, R8, -R12 ;  /* 0x8000000c08087221 */ /* 0x000fe20000000000 */
[----:B--2---:R-:W-:Y:S01]  /*0c60*/  @!P1 FMUL R26, R26, 4096 ;  /* 0x458000001a1a9820 */ /* 0x004fe20000400000 */
[----:B------:R-:W-:Y:S01]  /*0c70*/  FADD R21, R10, -R14 ;  /* 0x8000000e0a157221 */ /* 0x000fe20000000000 */
[----:B------:R-:W-:Y:S01]  /*0c80*/  FMUL R24, R9, R9 ;  /* 0x0000000909187220 */ /* 0x000fe20000400000 */
[----:B-1----:R-:W-:Y:S01]  /*0c90*/  FADD R17, R17, -R13 ;  /* 0x8000000d11117221 */ /* 0x002fe20000000000 */
[----:B------:R-:W-:Y:S01]  /*0ca0*/  FMUL R29, R26, R26 ;  /* 0x0000001a1a1d7220 */ /* 0x000fe20000400000 */
[----:B------:R-:W-:Y:S01]  /*0cb0*/  FADD R16, R16, -R12 ;  /* 0x8000000c10107221 */ /* 0x000fe20000000000 */
[----:B------:R-:W-:Y:S02]  /*0cc0*/  FFMA R24, R8, R8, R24 ;  /* 0x0000000808187223 */ /* 0x000fe40000000018 */
[----:B------:R-:W-:Y:S01]  /*0cd0*/  FMUL R26, R26, R29 ;  /* 0x0000001d1a1a7220 */ /* 0x000fe20000400000 */
[----:B------:R-:W-:Y:S01]  /*0ce0*/  FMUL R29, R17, R17 ;  /* 0x00000011111d7220 */ /* 0x000fe20000400000 */
[----:B------:R-:W-:-:S02]  /*0cf0*/  FFMA R24, R21, R21, R24 ;  /* 0x0000001515187223 */ /* 0x000fc40000000018 */
[----:B------:R-:W-:Y:S01]  /*0d00*/  FMUL R7, R7, R26 ;  /* 0x0000001a07077220 */ /* 0x000fe20000400000 */
[----:B------:R-:W-:Y:S01]  /*0d10*/  FFMA R29, R16, R16, R29 ;  /* 0x00000010101d7223 */ /* 0x000fe2000000001d */
[----:B------:R-:W-:Y:S02]  /*0d20*/  FADD R23, R24, 9.9999997171806853657e-10 ;  /* 0x3089705f18177421 */ /* 0x000fe40000000000 */
[-C--:B------:R-:W-:Y:S01]  /*0d30*/  FFMA R25, R4, R7.reuse, R25 ;  /* 0x0000000704197223 */ /* 0x080fe20000000019 */
[-C--:B------:R-:W-:Y:S01]  /*0d40*/  FFMA R10, R5, R7.reuse, R22 ;  /* 0x00000007050a7223 */ /* 0x080fe20000000016 */
[----:B------:R-:W-:Y:S01]  /*0d50*/  FFMA R24, R6, R7, R27 ;  /* 0x0000000706187223 */ /* 0x000fe2000000001b */
[----:B------:R-:W-:Y:S01]  /*0d60*/  FSETP.GEU.AND P1, PT, |R23|, 1.175494350822287508e-38, PT ;  /* 0x008000001700780b */ /* 0x000fe20003f2e200 */
[----:B------:R-:W0:Y:S01]  /*0d70*/  LDS.128 R4, [R3+UR5+-0x50] ;  /* 0xffffb00503047984 */ /* 0x000e220008000c00 */
[----:B------:R-:W-:-:S04]  /*0d80*/  FADD R22, R18, -R14 ;  /* 0x8000000e12167221 */ /* 0x000fc80000000000 */
[----:B------:R-:W-:-:S04]  /*0d90*/  FFMA R29, R22, R22, R29 ;  /* 0x00000016161d7223 */ /* 0x000fc8000000001d */
[----:B------:R-:W-:-:S03]  /*0da0*/  FADD R29, R29, 9.9999997171806853657e-10 ;  /* 0x3089705f1d1d7421 */ /* 0x000fc60000000000 */
[----:B------:R-:W-:Y:S02]  /*0db0*/  @!P1 FMUL R23, R23, 16777216 ;  /* 0x4b80000017179820 */ /* 0x000fe40000400000 */
[C---:B------:R-:W-:Y:S02]  /*0dc0*/  FSETP.GEU.AND P2, PT, |R29|.reuse, 1.175494350822287508e-38, PT ;  /* 0x008000001d00780b */ /* 0x040fe40003f4e200 */
[----:B------:R-:W1:Y:S11]  /*0dd0*/  MUFU.RSQ R18, R23 ;  /* 0x0000001700127308 */ /* 0x000e760000001400 */
[----:B------:R-:W-:-:S04]  /*0de0*/  @!P2 FMUL R29, R29, 16777216 ;  /* 0x4b8000001d1da820 */ /* 0x000fc80000400000 */
[----:B------:R-:W2:Y:S01]  /*0df0*/  MUFU.RSQ R26, R29 ;  /* 0x0000001d001a7308 */ /* 0x000ea20000001400 */
[----:B-1----:R-:W-:-:S04]  /*0e00*/  @!P1 FMUL R18, R18, 4096 ;  /* 0x4580000012129820 */ /* 0x002fc80000400000 */
[----:B------:R-:W-:Y:S01]  /*0e10*/  FMUL R27, R18, R18 ;  /* 0x00000012121b7220 */ /* 0x000fe20000400000 */
[----:B0-----:R-:W-:-:S03]  /*0e20*/  FADD R5, R5, -R13 ;  /* 0x8000000d05057221 */ /* 0x001fc60000000000 */
[----:B------:R-:W-:Y:S01]  /*0e30*/  FMUL R18, R18, R27 ;  /* 0x0000001b12127220 */ /* 0x000fe20000400000 */
[----:B------:R-:W-:Y:S01]  /*0e40*/  FADD R4, R4, -R12 ;  /* 0x8000000c04047221 */ /* 0x000fe20000000000 */
[----:B------:R-:W-:Y:S02]  /*0e50*/  FADD R6, R6, -R14 ;  /* 0x8000000e06067221 */ /* 0x000fe40000000000 */
[----:B------:R-:W-:Y:S01]  /*0e60*/  FMUL R18, R11, R18 ;  /* 0x000000120b127220 */ /* 0x000fe20000400000 */
[----:B------:R-:W-:Y:S01]  /*0e70*/  FMUL R11, R5, R5 ;  /* 0x00000005050b7220 */ /* 0x000fe20000400000 */
[----:B--2---:R-:W-:Y:S02]  /*0e80*/  @!P2 FMUL R26, R26, 4096 ;  /* 0x458000001a1aa820 */ /* 0x004fe40000400000 */
[----:B------:R-:W-:Y:S01]  /*0e90*/  FFMA R25, R8, R18, R25 ;  /* 0x0000001208197223 */ /* 0x000fe20000000019 */
[----:B------:R-:W-:Y:S01]  /*0ea0*/  FFMA R11, R4, R4, R11 ;  /* 0x00000004040b7223 */ /* 0x000fe2000000000b */
[----:B------:R-:W-:-:S03]  /*0eb0*/  FFMA R21, R21, R18, R24 ;  /* 0x0000001215157223 */ /* 0x000fc60000000018 */
[----:B------:R-:W-:Y:S01]  /*0ec0*/  FFMA R23, R6, R6, R11 ;  /* 0x0000000606177223 */ /* 0x000fe2000000000b */
[----:B------:R-:W-:-:S03]  /*0ed0*/  FMUL R11, R26, R26 ;  /* 0x0000001a1a0b7220 */ /* 0x000fc60000400000 */
[----:B------:R-:W-:Y:S01]  /*0ee0*/  FADD R23, R23, 9.9999997171806853657e-10 ;  /* 0x3089705f17177421 */ /* 0x000fe20000000000 */
[----:B------:R-:W-:Y:S01]  /*0ef0*/  FMUL R28, R26, R11 ;  /* 0x0000000b1a1c7220 */ /* 0x000fe20000400000 */
[----:B------:R-:W-:Y:S02]  /*0f00*/  FFMA R26, R9, R18, R10 ;  /* 0x00000012091a7223 */ /* 0x000fe4000000000a */
        /* <DEDUP_REMOVED lines=11> */
[----:B0-----:R-:W-:-:S03]  /*0fc0*/  FADD R28, R9, -R13 ;  /* 0x8000000d091c7221 */ /* 0x001fc60000000000 */
[----:B------:R-:W-:Y:S01]  /*0fd0*/  FMUL R22, R26, R21 ;  /* 0x000000151a167220 */ /* 0x000fe20000400000 */
[----:B------:R-:W-:Y:S01]  /*0fe0*/  FADD R26, R8, -R12 ;  /* 0x8000000c081a7221 */ /* 0x000fe20000000000 */
[----:B------:R-:W-:Y:S01]  /*0ff0*/  FMUL R9, R28, R28 ;  /* 0x0000001c1c097220 */ /* 0x000fe20000400000 */
[----:B------:R-:W-:Y:S01]  /*1000*/  FADD R21, R10, -R14 ;  /* 0x8000000e0a157221 */ /* 0x000fe20000000000 */
[----:B------:R-:W-:Y:S02]  /*1010*/  FMUL R7, R7, R22 ;  /* 0x0000001607077220 */ /* 0x000fe40000400000 */
[----:B------:R-:W-:Y:S01]  /*1020*/  FFMA R8, R26, R26, R9 ;  /* 0x0000001a1a087223 */ /* 0x000fe20000000009 */
[----:B-1----:R-:W-:Y:S01]  /*1030*/  FADD R9, R17, -R13 ;  /* 0x8000000d11097221 */ /* 0x002fe20000000000 */
[----:B------:R-:W-:Y:S01]  /*1040*/  FADD R23, R16, -R12 ;  /* 0x8000000c10177221 */ /* 0x000fe20000000000 */
[----:B------:R-:W-:Y:S01]  /*1050*/  FFMA R25, R4, R7, R25 ;  /* 0x0000000704197223 */ /* 0x000fe20000000019 */
[----:B------:R-:W-:Y:S01]  /*1060*/  FFMA R8, R21, R21, R8 ;  /* 0x0000001515087223 */ /* 0x000fe20000000008 */
[----:B------:R-:W-:-:S03]  /*1070*/  FMUL R16, R9, R9 ;  /* 0x0000000909107220 */ /* 0x000fc60000400000 */
[----:B------:R-:W-:Y:S01]  /*1080*/  FADD R10, R8, 9.9999997171806853657e-10 ;  /* 0x3089705f080a7421 */ /* 0x000fe20000000000 */
[----:B------:R-:W-:Y:S01]  /*1090*/  FADD R8, R18, -R14 ;  /* 0x8000000e12087221 */ /* 0x000fe20000000000 */
[----:B------:R-:W-:-:S03]  /*10a0*/  FFMA R17, R23, R23, R16 ;  /* 0x0000001717117223 */ /* 0x000fc60000000010 */
[----:B------:R-:W-:Y:S01]  /*10b0*/  FSETP.GEU.AND P1, PT, |R10|, 1.175494350822287508e-38, PT ;  /* 0x008000000a00780b */ /* 0x000fe20003f2e200 */
[----:B------:R-:W-:Y:S01]  /*10c0*/  FFMA R16, R8, R8, R17 ;  /* 0x0000000808107223 */ /* 0x000fe20000000011 */
[-C--:B------:R-:W-:Y:S01]  /*10d0*/  FFMA R17, R5, R7.reuse, R24 ;  /* 0x0000000705117223 */ /* 0x080fe20000000018 */
[----:B------:R-:W-:Y:S02]  /*10e0*/  FFMA R24, R6, R7, R27 ;  /* 0x0000000706187223 */ /* 0x000fe4000000001b */
[----:B------:R-:W0:Y:S01]  /*10f0*/  LDS.128 R4, [R3+UR5+-0x20] ;  /* 0xffffe00503047984 */ /* 0x000e220008000c00 */
[----:B------:R-:W-:-:S05]  /*1100*/  FADD R29, R16, 9.9999997171806853657e-10 ;  /* 0x3089705f101d7421 */ /* 0x000fca0000000000 */
[----:B------:R-:W-:Y:S02]  /*1110*/  FSETP.GEU.AND P2, PT, |R29|, 1.175494350822287508e-38, PT ;  /* 0x008000001d00780b */ /* 0x000fe40003f4e200 */
[----:B------:R-:W-:-:S04]  /*1120*/  @!P1 FMUL R10, R10, 16777216 ;  /* 0x4b8000000a0a9820 */ /* 0x000fc80000400000 */
[----:B------:R-:W1:Y:S07]  /*1130*/  MUFU.RSQ R18, R10 ;  /* 0x0000000a00127308 */ /* 0x000e6e0000001400 */
[----:B------:R-:W-:-:S04]  /*1140*/  @!P2 FMUL R29, R29, 16777216 ;  /* 0x4b8000001d1da820 */ /* 0x000fc80000400000 */
[----:B------:R-:W2:Y:S01]  /*1150*/  MUFU.RSQ R16, R29 ;  /* 0x0000001d00107308 */ /* 0x000ea20000001400 */
[----:B-1----:R-:W-:-:S04]  /*1160*/  @!P1 FMUL R18, R18, 4096 ;  /* 0x4580000012129820 */ /* 0x002fc80000400000 */
[----:B------:R-:W-:-:S04]  /*1170*/  FMUL R27, R18, R18 ;  /* 0x00000012121b7220 */ /* 0x000fc80000400000 */
[----:B------:R-:W-:Y:S01]  /*1180*/  FMUL R18, R18, R27 ;  /* 0x0000001b12127220 */ /* 0x000fe20000400000 */
[----:B0-----:R-:W-:-:S03]  /*1190*/  FADD R22, R5, -R13 ;  /* 0x8000000d05167221 */ /* 0x001fc60000000000 */
[----:B------:R-:W-:Y:S01]  /*11a0*/  FMUL R11, R11, R18 ;  /* 0x000000120b0b7220 */ /* 0x000fe20000400000 */
[----:B--2---:R-:W-:Y:S01]  /*11b0*/  @!P2 FMUL R16, R16, 4096 ;  /* 0x458000001010a820 */ /* 0x004fe20000400000 */
[----:B------:R-:W-:Y:S02]  /*11c0*/  FADD R27, R6, -R14 ;  /* 0x8000000e061b7221 */ /* 0x000fe40000000000 */
[-C--:B------:R-:W-:Y:S01]  /*11d0*/  FFMA R26, R26, R11.reuse, R25 ;  /* 0x0000000b1a1a7223 */ /* 0x080fe20000000019 */
[----:B------:R-:W-:Y:S01]  /*11e0*/  FADD R25, R4, -R12 ;  /* 0x8000000c04197221 */ /* 0x000fe20000000000 */
[----:B------:R-:W-:Y:S01]  /*11f0*/  FMUL R4, R22, R22 ;  /* 0x0000001616047220 */ /* 0x000fe20000400000 */
[C---:B------:R-:W-:Y:S01]  /*1200*/  FMUL R5, R16.reuse, R16 ;  /* 0x0000001010057220 */ /* 0x040fe20000400000 */
[----:B------:R-:W-:Y:S02]  /*1210*/  FFMA R21, R21, R11, R24 ;  /* 0x0000000b15157223 */ /* 0x000fe40000000018 */
[----:B------:R-:W-:Y:S01]  /*1220*/  FFMA R6, R25, R25, R4 ;  /* 0x0000001919067223 */ /* 0x000fe20000000004 */
[----:B------:R-:W-:Y:S01]  /*1230*/  FMUL R10, R16, R5 ;  /* 0x00000005100a7220 */ /* 0x000fe20000400000 */
[----:B------:R-:W-:-:S02]  /*1240*/  FFMA R4, R28, R11, R17 ;  /* 0x0000000b1c047223 */ /* 0x000fc40000000011 */
[----:B------:R-:W-:Y:S01]  /*1250*/  FFMA R6, R27, R27, R6 ;  /* 0x0000001b1b067223 */ /* 0x000fe20000000006 */
[----:B------:R-:W-:Y:S02]  /*1260*/  FMUL R10, R19, R10 ;  /* 0x0000000a130a7220 */ /* 0x000fe40000400000 */
[----:B------:R-:W0:Y:S01]  /*1270*/  LDS.128 R16, [R3+UR5+-0x10] ;  /* 0xfffff00503107984 */ /* 0x000e220008000c00 */
[----:B------:R-:W-:Y:S01]  /*1280*/  FADD R6, R6, 9.9999997171806853657e-10 ;  /* 0x3089705f06067421 */ /* 0x000fe20000000000 */
[-C--:B------:R-:W-:Y:S01]  /*1290*/  FFMA R9, R9, R10.reuse, R4 ;  /* 0x0000000a09097223 */ /* 0x080fe20000000004 */
[-C--:B------:R-:W-:Y:S01]  /*12a0*/  FFMA R26, R23, R10.reuse, R26 ;  /* 0x0000000a171a7223 */ /* 0x080fe2000000001a */
[----:B------:R-:W-:Y:S02]  /*12b0*/  FFMA R28, R8, R10, R21 ;  /* 0x0000000a081c7223 */ /* 0x000fe40000000015 */
[----:B------:R-:W-:-:S13]  /*12c0*/  FSETP.GEU.AND P1, PT, |R6|, 1.175494350822287508e-38, PT ;  /* 0x008000000600780b */ /* 0x000fda0003f2e200 */
[----:B------:R-:W-:-:S04]  /*12d0*/  @!P1 FMUL R6, R6, 16777216 ;  /* 0x4b80000006069820 */ /* 0x000fc80000400000 */
[----:B------:R-:W1:Y:S02]  /*12e0*/  MUFU.RSQ R5, R6 ;  /* 0x0000000600057308 */ /* 0x000e640000001400 */
[----:B-1----:R-:W-:Y:S01]  /*12f0*/  @!P1 FMUL R5, R5, 4096 ;  /* 0x4580000005059820 */ /* 0x002fe20000400000 */
[----:B0-----:R-:W-:Y:S01]  /*1300*/  FADD R17, R17, -R13 ;  /* 0x8000000d11117221 */ /* 0x001fe20000000000 */
[----:B------:R-:W-:Y:S01]  /*1310*/  FADD R16, R16, -R12 ;  /* 0x8000000c10107221 */ /* 0x000fe20000000000 */
[----:B------:R-:W-:Y:S01]  /*1320*/  FADD R18, R18, -R14 ;  /* 0x8000000e12127221 */ /* 0x000fe20000000000 */
[----:B------:R-:W-:Y:S01]  /*1330*/  FMUL R24, R5, R5 ;  /* 0x0000000505187220 */ /* 0x000fe20000400000 */
[----:B------:R-:W-:-:S03]  /*1340*/  FMUL R11, R17, R17 ;  /* 0x00000011110b7220 */ /* 0x000fc60000400000 */
[----:B------:R-:W-:Y:S01]  /*1350*/  FMUL R24, R5, R24 ;  /* 0x0000001805187220 */ /* 0x000fe20000400000 */
[----:B------:R-:W-:-:S03]  /*1360*/  FFMA R11, R16, R16, R11 ;  /* 0x00000010100b7223 */ /* 0x000fc6000000000b */
[----:B------:R-:W-:Y:S01]  /*1370*/  FMUL R24, R7, R24 ;  /* 0x0000001807187220 */ /* 0x000fe20000400000 */
[----:B------:R-:W-:Y:S01]  /*1380*/  FFMA R11, R18, R18, R11 ;  /* 0x00000012120b7223 */ /* 0x000fe2000000000b */
[----:B------:R-:W0:Y:S02]  /*1390*/  LDS.128 R4, [R3+UR5] ;  /* 0x0000000503047984 */ /* 0x000e240008000c00 */
[-C--:B------:R-:W-:Y:S01]  /*13a0*/  FFMA R22, R22, R24.reuse, R9 ;  /* 0x0000001816167223 */ /* 0x080fe20000000009 */
[----:B------:R-:W-:Y:S01]  /*13b0*/  FADD R23, R11, 9.9999997171806853657e-10 ;  /* 0x3089705f0b177421 */ /* 0x000fe20000000000 */
[-C--:B------:R-:W-:Y:S01]  /*13c0*/  FFMA R25, R25, R24.reuse, R26 ;  /* 0x0000001819197223 */ /* 0x080fe2000000001a */
[----:B------:R-:W1:Y:S01]  /*13d0*/  LDS.128 R8, [R3+UR5+0x10] ;  /* 0x0000100503087984 */ /* 0x000e620008000c00 */
[----:B------:R-:W-:Y:S02]  /*13e0*/  FFMA R27, R27, R24, R28 ;  /* 0x000000181b1b7223 */ /* 0x000fe4000000001c */
        /* <DEDUP_REMOVED lines=12> */
[----:B------:R-:W-:-:S02]  /*14b0*/  FMUL R26, R26, R29 ;  /* 0x0000001d1a1a7220 */ /* 0x000fc40000400000 */
[----:B------:R-:W-:Y:S02]  /*14c0*/  FFMA R24, R21, R21, R24 ;  /* 0x0000001515187223 */ /* 0x000fe40000000018 */
[----:B------:R-:W-:Y:S01]  /*14d0*/  FMUL R19, R19, R26 ;  /* 0x0000001a13137220 */ /* 0x000fe20000400000 */
[----:B------:R-:W-:Y:S01]  /*14e0*/  FMUL R26, R9, R9 ;  /* 0x00000009091a7220 */ /* 0x000fe20000400000 */
[----:B------:R-:W-:Y:S02]  /*14f0*/  FADD R24, R24, 9.9999997171806853657e-10 ;  /* 0x3089705f18187421 */ /* 0x000fe40000000000 */
[-C--:B------:R-:W-:Y:S01]  /*1500*/  FFMA R25, R16, R19.reuse, R25 ;  /* 0x0000001310197223 */ /* 0x080fe20000000019 */
[-C--:B------:R-:W-:Y:S01]  /*1510*/  FFMA R6, R17, R19.reuse, R22 ;  /* 0x0000001311067223 */ /* 0x080fe20000000016 */
[----:B------:R-:W-:Y:S01]  /*1520*/  FFMA R8, R18, R19, R27 ;  /* 0x0000001312087223 */ /* 0x000fe2000000001b */
[----:B------:R-:W-:Y:S01]  /*1530*/  FSETP.GEU.AND P1, PT, |R24|, 1.175494350822287508e-38, PT ;  /* 0x008000001800780b */ /* 0x000fe20003f2e200 */
[----:B------:R-:W0:Y:S01]  /*1540*/  LDS.128 R16, [R3+UR5+0x20] ;  /* 0x0000200503107984 */ /* 0x000e220008000c00 */
[----:B------:R-:W-:Y:S01]  /*1550*/  FADD R22, R10, -R14 ;  /* 0x8000000e0a167221 */ /* 0x000fe20000000000 */
[----:B------:R-:W-:-:S04]  /*1560*/  FFMA R27, R23, R23, R26 ;  /* 0x00000017171b7223 */ /* 0x000fc8000000001a */
[----:B------:R-:W-:-:S04]  /*1570*/  FFMA R27, R22, R22, R27 ;  /* 0x00000016161b7223 */ /* 0x000fc8000000001b */
[----:B------:R-:W-:Y:S02]  /*1580*/  FADD R28, R27, 9.9999997171806853657e-10 ;  /* 0x3089705f1b1c7421 */ /* 0x000fe40000000000 */
[----:B------:R-:W-:-:S03]  /*1590*/  @!P1 FMUL R24, R24, 16777216 ;  /* 0x4b80000018189820 */ /* 0x000fc60000400000 */
[----:B------:R-:W-:Y:S01]  /*15a0*/  FSETP.GEU.AND P2, PT, |R28|, 1.175494350822287508e-38, PT ;  /* 0x008000001c00780b */ /* 0x000fe20003f4e200 */
[----:B------:R-:W1:-:S12]  /*15b0*/  MUFU.RSQ R10, R24 ;  /* 0x00000018000a7308 */ /* 0x000e580000001400 */
        /* <DEDUP_REMOVED lines=10> */
[----:B--2---:R-:W-:-:S03]  /*1660*/  @!P2 FMUL R26, R26, 4096 ;  /* 0x458000001a1aa820 */ /* 0x004fc60000400000 */
[----:B------:R-:W-:Y:S01]  /*1670*/  FFMA R7, R16, R16, R7 ;  /* 0x0000001010077223 */ /* 0x000fe20000000007 */
[-C--:B------:R-:W-:Y:S01]  /*1680*/  FFMA R28, R4, R10.reuse, R25 ;  /* 0x0000000a041c7223 */ /* 0x080fe20000000019 */
[-C--:B------:R-:W-:Y:S01]  /*1690*/  FFMA R27, R5, R10.reuse, R6 ;  /* 0x0000000a051b7223 */ /* 0x080fe20000000006 */
[----:B------:R-:W-:Y:S01]  /*16a0*/  FFMA R25, R21, R10, R8 ;  /* 0x0000000a15197223 */ /* 0x000fe20000000008 */
[----:B------:R-:W-:Y:S01]  /*16b0*/  FFMA R24, R18, R18, R7 ;  /* 0x0000001212187223 */ /* 0x000fe20000000007 */
[----:B------:R-:W-:-:S03]  /*16c0*/  FMUL R7, R26, R26 ;  /* 0x0000001a1a077220 */ /* 0x000fc60000400000 */
[----:B------:R-:W-:Y:S01]  /*16d0*/  FADD R24, R24, 9.9999997171806853657e-10 ;  /* 0x3089705f18187421 */ /* 0x000fe20000000000 */
[----:B------:R-:W-:Y:S02]  /*16e0*/  FMUL R26, R26, R7 ;  /* 0x000000071a1a7220 */ /* 0x000fe40000400000 */
[----:B------:R-:W0:Y:S02]  /*16f0*/  LDS.128 R4, [R3+UR5+0x30] ;  /* 0x0000300503047984 */ /* 0x000e240008000c00 */
[----:B------:R-:W-:Y:S01]  /*1700*/  FMUL R26, R11, R26 ;  /* 0x0000001a0b1a7220 */ /* 0x000fe20000400000 */
[----:B------:R-:W-:-:S03]  /*1710*/  FSETP.GEU.AND P1, PT, |R24|, 1.175494350822287508e-38, PT ;  /* 0x008000001800780b */ /* 0x000fc60003f2e200 */
[-C--:B------:R-:W-:Y:S01]  /*1720*/  FFMA R23, R23, R26.reuse, R28 ;  /* 0x0000001a17177223 */ /* 0x080fe2000000001c */
[-C--:B------:R-:W-:Y:S01]  /*1730*/  FFMA R28, R9, R26.reuse, R27 ;  /* 0x0000001a091c7223 */ /* 0x080fe2000000001b */
[----:B------:R-:W-:Y:S01]  /*1740*/  FFMA R25, R22, R26, R25 ;  /* 0x0000001a16197223 */ /* 0x000fe20000000019 */
[----:B------:R-:W1:Y:S07]  /*1750*/  LDS.128 R8, [R3+UR5+0x40] ;  /* 0x0000400503087984 */ /* 0x000e6e0008000c00 */
[----:B------:R-:W-:-:S04]  /*1760*/  @!P1 FMUL R24, R24, 16777216 ;  /* 0x4b80000018189820 */ /* 0x000fc80000400000 */
[----:B------:R-:W2:Y:S02]  /*1770*/  MUFU.RSQ R27, R24 ;  /* 0x00000018001b7308 */ /* 0x000ea40000001400 */
[----:B--2---:R-:W-:Y:S01]  /*1780*/  @!P1 FMUL R27, R27, 4096 ;  /* 0x458000001b1b9820 */ /* 0x004fe20000400000 */
[----:B0-----:R-:W-:-:S03]  /*1790*/  FADD R22, R5, -R13 ;  /* 0x8000000d05167221 */ /* 0x001fc60000000000 */
[C---:B------:R-:W-:Y:S01]  /*17a0*/  FMUL R26, R27.reuse, R27 ;  /* 0x0000001b1b1a7220 */ /* 0x040fe20000400000 */
[----:B------:R-:W-:Y:S01]  /*17b0*/  FADD R6, R6, -R14 ;  /* 0x8000000e06067221 */ /* 0x000fe20000000000 */
[----:B------:R-:W-:Y:S02]  /*17c0*/  FMUL R5, R22, R22 ;  /* 0x0000001616057220 */ /* 0x000fe40000400000 */
[----:B------:R-:W-:Y:S01]  /*17d0*/  FMUL R27, R27, R26 ;  /* 0x0000001a1b1b7220 */ /* 0x000fe20000400000 */
[----:B------:R-:W-:Y:S01]  /*17e0*/  FADD R26, R4, -R12 ;  /* 0x8000000c041a7221 */ /* 0x000fe20000000000 */
[----:B-1----:R-:W-:-:S03]  /*17f0*/  FADD R4, R9, -R13 ;  /* 0x8000000d09047221 */ /* 0x002fc60000000000 */
[----:B------:R-:W-:Y:S01]  /*1800*/  FFMA R21, R26, R26, R5 ;  /* 0x0000001a1a157223 */ /* 0x000fe20000000005 */
[----:B------:R-:W-:Y:S01]  /*1810*/  FADD R5, R8, -R12 ;  /* 0x8000000c08057221 */ /* 0x000fe20000000000 */
[----:B------:R-:W-:Y:S01]  /*1820*/  FMUL R19, R19, R27 ;  /* 0x0000001b13137220 */ /* 0x000fe20000400000 */
[----:B------:R-:W-:Y:S01]  /*1830*/  FMUL R8, R4, R4 ;  /* 0x0000000404087220 */ /* 0x000fe20000400000 */
[----:B------:R-:W-:Y:S01]  /*1840*/  FFMA R24, R6, R6, R21 ;  /* 0x0000000606187223 */ /* 0x000fe20000000015 */
[----:B------:R-:W-:Y:S01]  /*1850*/  FADD R21, R10, -R14 ;  /* 0x8000000e0a157221 */ /* 0x000fe20000000000 */
[----:B------:R-:W-:Y:S01]  /*1860*/  FFMA R9, R16, R19, R23 ;  /* 0x0000001310097223 */ /* 0x000fe20000000017 */
[----:B------:R-:W-:Y:S01]  /*1870*/  FFMA R8, R5, R5, R8 ;  /* 0x0000000505087223 */ /* 0x000fe20000000008 */
[----:B------:R-:W-:Y:S01]  /*1880*/  FADD R24, R24, 9.9999997171806853657e-10 ;  /* 0x3089705f18187421 */ /* 0x000fe20000000000 */
[-C--:B------:R-:W-:Y:S01]  /*1890*/  FFMA R27, R17, R19.reuse, R28 ;  /* 0x00000013111b7223 */ /* 0x080fe2000000001c */
[----:B------:R-:W-:Y:S01]  /*18a0*/  FFMA R23, R18, R19, R25 ;  /* 0x0000001312177223 */ /* 0x000fe20000000019 */
[----:B------:R-:W-:Y:S01]  /*18b0*/  FFMA R8, R21, R21, R8 ;  /* 0x0000001515087223 */ /* 0x000fe20000000008 */
[----:B------:R-:W0:Y:S01]  /*18c0*/  LDS.128 R16, [R3+UR5+0x50] ;  /* 0x0000500503107984 */ /* 0x000e220008000c00 */
[----:B------:R-:W-:-:S02]  /*18d0*/  FSETP.GEU.AND P1, PT, |R24|, 1.175494350822287508e-38, PT ;  /* 0x008000001800780b */ /* 0x000fc40003f2e200 */
[----:B------:R-:W-:-:S05]  /*18e0*/  FADD R8, R8, 9.9999997171806853657e-10 ;  /* 0x3089705f08087421 */ /* 0x000fca0000000000 */
[----:B------:R-:W-:-:S06]  /*18f0*/  FSETP.GEU.AND P2, PT, |R8|, 1.175494350822287508e-38, PT ;  /* 0x008000000800780b */ /* 0x000fcc0003f4e200 */
[----:B------:R-:W-:-:S04]  /*1900*/  @!P1 FMUL R24, R24, 16777216 ;  /* 0x4b80000018189820 */ /* 0x000fc80000400000 */
[----:B------:R-:W1:Y:S03]  /*1910*/  MUFU.RSQ R10, R24 ;  /* 0x00000018000a7308 */ /* 0x000e660000001400 */
[----:B------:R-:W-:-:S05]  /*1920*/  @!P2 FMUL R8, R8, 16777216 ;  /* 0x4b8000000808a820 */ /* 0x000fca0000400000 */
[----:B------:R-:W2:Y:S01]  /*1930*/  MUFU.RSQ R28, R8 ;  /* 0x00000008001c7308 */ /* 0x000ea20000001400 */
[----:B-1----:R-:W-:-:S04]  /*1940*/  @!P1 FMUL R10, R10, 4096 ;  /* 0x458000000a0a9820 */ /* 0x002fc80000400000 */
[----:B------:R-:W-:Y:S01]  /*1950*/  FMUL R25, R10, R10 ;  /* 0x0000000a0a197220 */ /* 0x000fe20000400000 */
[----:B0-----:R-:W-:Y:S01]  /*1960*/  FADD R17, R17, -R13 ;  /* 0x8000000d11117221 */ /* 0x001fe20000000000 */
[----:B------:R-:W-:Y:S01]  /*1970*/  FADD R16, R16, -R12 ;  /* 0x8000000c10107221 */ /* 0x000fe20000000000 */
[----:B------:R-:W-:Y:S01]  /*1980*/  FADD R18, R18, -R14 ;  /* 0x8000000e12127221 */ /* 0x000fe20000000000 */
[----:B--2---:R-:W-:Y:S01]  /*1990*/  @!P2 FMUL R28, R28, 4096 ;  /* 0x458000001c1ca820 */ /* 0x004fe20000400000 */
[----:B------:R-:W-:-:S03]  /*19a0*/  FMUL R10, R10, R25 ;  /* 0x000000190a0a7220 */ /* 0x000fc60000400000 */
[----:B------:R-:W-:Y:S01]  /*19b0*/  FMUL R25, R28, R28 ;  /* 0x0000001c1c197220 */ /* 0x000fe20000400000 */
[----:B------:R-:W-:-:S03]  /*19c0*/  FMUL R7, R7, R10 ;  /* 0x0000000a07077220 */ /* 0x000fc60000400000 */
[----:B------:R-:W-:Y:S01]  /*19d0*/  FMUL R28, R28, R25 ;  /* 0x000000191c1c7220 */ /* 0x000fe20000400000 */
[-C--:B------:R-:W-:Y:S01]  /*19e0*/  FFMA R27, R22, R7.reuse, R27 ;  /* 0x00000007161b7223 */ /* 0x080fe2000000001b */
[----:B------:R-:W-:Y:S01]  /*19f0*/  FFMA R24, R26, R7, R9 ;  /* 0x000000071a187223 */ /* 0x000fe20000000009 */
[----:B------:R-:W-:Y:S01]  /*1a00*/  FMUL R25, R17, R17 ;  /* 0x0000001111197220 */ /* 0x000fe20000400000 */
[----:B------:R-:W-:Y:S01]  /*1a10*/  FMUL R22, R11, R28 ;  /* 0x0000001c0b167220 */ /* 0x000fe20000400000 */
[----:B------:R-:W-:Y:S01]  /*1a20*/  FFMA R26, R6, R7, R23 ;  /* 0x00000007061a7223 */ /* 0x000fe20000000017 */
[----:B------:R-:W0:Y:S01]  /*1a30*/  LDS.128 R8, [R3+UR5+0x60] ;  /* 0x0000600503087984 */ /* 0x000e220008000c00 */
[----:B------:R-:W-:Y:S01]  /*1a40*/  FFMA R25, R16, R16, R25 ;  /* 0x0000001010197223 */ /* 0x000fe20000000019 */
[-C--:B------:R-:W-:Y:S01]  /*1a50*/  FFMA R23, R5, R22.reuse, R24 ;  /* 0x0000001605177223 */ /* 0x080fe20000000018 */
[-C--:B------:R-:W-:Y:S01]  /*1a60*/  FFMA R24, R4, R22.reuse, R27 ;  /* 0x0000001604187223 */ /* 0x080fe2000000001b */
[----:B------:R-:W-:Y:S01]  /*1a70*/  FFMA R27, R21, R22, R26 ;  /* 0x00000016151b7223 */ /* 0x000fe2000000001a */
[----:B------:R-:W-:Y:S01]  /*1a80*/  FFMA R25, R18, R18, R25 ;  /* 0x0000001212197223 */ /* 0x000fe20000000019 */
[----:B------:R-:W1:Y:S03]  /*1a90*/  LDS.128 R4, [R3+UR5+0x70] ;  /* 0x0000700503047984 */ /* 0x000e660008000c00 */
[----:B------:R-:W-:-:S05]  /*1aa0*/  FADD R25, R25, 9.9999997171806853657e-10 ;  /* 0x3089705f19197421 */ /* 0x000fca0000000000 */
[----:B------:R-:W-:-:S13]  /*1ab0*/  FSETP.GEU.AND P1, PT, |R25|, 1.175494350822287508e-38, PT ;  /* 0x008000001900780b */ /* 0x000fda0003f2e200 */
[----:B------:R-:W-:-:S04]  /*1ac0*/  @!P1 FMUL R25, R25, 16777216 ;  /* 0x4b80000019199820 */ /* 0x000fc80000400000 */
[----:B------:R-:W2:Y:S01]  /*1ad0*/  MUFU.RSQ R22, R25 ;  /* 0x0000001900167308 */ /* 0x000ea20000001400 */
[--C-:B0-----:R-:W-:Y:S01]  /*1ae0*/  FADD R9, R9, -R13.reuse ;  /* 0x8000000d09097221 */ /* 0x101fe20000000000 */
[----:B------:R-:W-:Y:S01]  /*1af0*/  FADD R8, R8, -R12 ;  /* 0x8000000c08087221 */ /* 0x000fe20000000000 */
[----:B------:R-:W-:Y:S02]  /*1b00*/  FADD R21, R10, -R14 ;  /* 0x8000000e0a157221 */ /* 0x000fe40000000000 */
[----:B------:R-:W-:Y:S01]  /*1b10*/  FMUL R29, R9, R9 ;  /* 0x00000009091d7220 */ /* 0x000fe20000400000 */
[----:B-1----:R-:W-:Y:S01]  /*1b20*/  FADD R5, R5, -R13 ;  /* 0x8000000d05057221 */ /* 0x002fe20000000000 */
[----:B------:R-:W-:Y:S02]  /*1b30*/  FADD R4, R4, -R12 ;  /* 0x8000000c04047221 */ /* 0x000fe40000000000 */
[----:B------:R-:W-:Y:S01]  /*1b40*/  FFMA R10, R8, R8, R29 ;  /* 0x00000008080a7223 */ /* 0x000fe2000000001d */
[----:B--2---:R-:W-:Y:S01]  /*1b50*/  @!P1 FMUL R22, R22, 4096 ;  /* 0x4580000016169820 */ /* 0x004fe20000400000 */
[----:B------:R-:W-:Y:S01]  /*1b60*/  FMUL R25, R5, R5 ;  /* 0x0000000505197220 */ /* 0x000fe20000400000 */
[----:B------:R-:W-:Y:S01]  /*1b70*/  FADD R6, R6, -R14 ;  /* 0x8000000e06067221 */ /* 0x000fe20000000000 */
[----:B------:R-:W-:Y:S01]  /*1b80*/  FFMA R10, R21, R21, R10 ;  /* 0x00000015150a7223 */ /* 0x000fe2000000000a */
[----:B------:R-:W-:Y:S01]  /*1b90*/  FMUL R29, R22, R22 ;  /* 0x00000016161d7220 */ /* 0x000fe20000400000 */
[----:B------:R-:W-:-:S02]  /*1ba0*/  FFMA R25, R4, R4, R25 ;  /* 0x0000000404197223 */ /* 0x000fc40000000019 */
[----:B------:R-:W-:Y:S01]  /*1bb0*/  FADD R26, R10, 9.9999997171806853657e-10 ;  /* 0x3089705f0a1a7421 */ /* 0x000fe20000000000 */
[----:B------:R-:W-:Y:S01]  /*1bc0*/  FMUL R22, R22, R29 ;  /* 0x0000001d16167220 */ /* 0x000fe20000400000 */
[----:B------:R-:W-:-:S03]  /*1bd0*/  FFMA R25, R6, R6, R25 ;  /* 0x0000000606197223 */ /* 0x000fc60000000019 */
[----:B------:R-:W-:Y:S01]  /*1be0*/  FSETP.GEU.AND P1, PT, |R26|, 1.175494350822287508e-38, PT ;  /* 0x008000001a00780b */ /* 0x000fe20003f2e200 */
[----:B------:R-:W-:-:S04]  /*1bf0*/  FMUL R19, R19, R22 ;  /* 0x0000001613137220 */ /* 0x000fc80000400000 */
[-C--:B------:R-:W-:Y:S01]  /*1c00*/  FFMA R22, R17, R19.reuse, R24 ;  /* 0x0000001311167223 */ /* 0x080fe20000000018 */
[-C--:B------:R-:W-:Y:S01]  /*1c10*/  FFMA R23, R16, R19.reuse, R23 ;  /* 0x0000001310177223 */ /* 0x080fe20000000017 */
[----:B------:R-:W-:Y:S01]  /*1c20*/  FFMA R24, R18, R19, R27 ;  /* 0x0000001312187223 */ /* 0x000fe2000000001b */
[----:B------:R-:W-:Y:S01]  /*1c30*/  FADD R27, R25, 9.9999997171806853657e-10 ;  /* 0x3089705f191b7421 */ /* 0x000fe20000000000 */
[----:B------:R-:W0:Y:S04]  /*1c40*/  LDS.128 R16, [R3+UR5+0x80] ;  /* 0x0000800503107984 */ /* 0x000e280008000c00 */
[----:B------:R-:W-:-:S04]  /*1c50*/  @!P1 FMUL R26, R26, 16777216 ;  /* 0x4b8000001a1a9820 */ /* 0x000fc80000400000 */
[----:B------:R-:W1:Y:S02]  /*1c60*/  MUFU.RSQ R10, R26 ;  /* 0x0000001a000a7308 */ /* 0x000e640000001400 */
[----:B-1----:R-:W-:Y:S01]  /*1c70*/  @!P1 FMUL R10, R10, 4096 ;  /* 0x458000000a0a9820 */ /* 0x002fe20000400000 */
[----:B------:R-:W-:-:S03]  /*1c80*/  FSETP.GEU.AND P1, PT, |R27|, 1.175494350822287508e-38, PT ;  /* 0x008000001b00780b */ /* 0x000fc60003f2e200 */
[----:B------:R-:W-:-:S04]  /*1c90*/  FMUL R25, R10, R10 ;  /* 0x0000000a0a197220 */ /* 0x000fc80000400000 */
[----:B------:R-:W-:-:S04]  /*1ca0*/  FMUL R28, R10, R25 ;  /* 0x000000190a1c7220 */ /* 0x000fc80000400000 */
[----:B------:R-:W-:Y:S02]  /*1cb0*/  FMUL R28, R11, R28 ;  /* 0x0000001c0b1c7220 */ /* 0x000fe40000400000 */
[----:B------:R-:W-:Y:S01]  /*1cc0*/  @!P1 FMUL R27, R27, 16777216 ;  /* 0x4b8000001b1b9820 */ /* 0x000fe20000400000 */
[----:B0-----:R-:W-:Y:S01]  /*1cd0*/  FADD R17, R17, -R13 ;  /* 0x8000000d11117221 */ /* 0x001fe20000000000 */
[-C--:B------:R-:W-:Y:S01]  /*1ce0*/  FFMA R25, R8, R28.reuse, R23 ;  /* 0x0000001c08197223 */ /* 0x080fe20000000017 */
[-C--:B------:R-:W-:Y:S01]  /*1cf0*/  FFMA R22, R9, R28.reuse, R22 ;  /* 0x0000001c09167223 */ /* 0x080fe20000000016 */
[----:B------:R-:W0:Y:S01]  /*1d00*/  MUFU.RSQ R26, R27 ;  /* 0x0000001b001a7308 */ /* 0x000e220000001400 */
[----:B------:R-:W1:Y:S01]  /*1d10*/  LDS.128 R8, [R3+UR5+0x90] ;  /* 0x0000900503087984 */ /* 0x000e620008000c00 */
[----:B------:R-:W-:Y:S01]  /*1d20*/  FFMA R23, R21, R28, R24 ;  /* 0x0000001c15177223 */ /* 0x000fe20000000018 */
[----:B------:R-:W-:Y:S01]  /*1d30*/  FADD R16, R16, -R12 ;  /* 0x8000000c10107221 */ /* 0x000fe20000000000 */
[----:B------:R-:W-:Y:S01]  /*1d40*/  FMUL R21, R17, R17 ;  /* 0x0000001111157220 */ /* 0x000fe20000400000 */
[----:B------:R-:W-:-:S03]  /*1d50*/  FADD R18, R18, -R14 ;  /* 0x8000000e12127221 */ /* 0x000fc60000000000 */
[----:B------:R-:W-:-:S04]  /*1d60*/  FFMA R21, R16, R16, R21 ;  /* 0x0000001010157223 */ /* 0x000fc80000000015 */
[----:B------:R-:W-:-:S04]  /*1d70*/  FFMA R24, R18, R18, R21 ;  /* 0x0000001212187223 */ /* 0x000fc80000000015 */
[----:B------:R-:W-:Y:S01]  /*1d80*/  FADD R24, R24, 9.9999997171806853657e-10 ;  /* 0x3089705f18187421 */ /* 0x000fe20000000000 */
[----:B0-----:R-:W-:-:S04]  /*1d90*/  @!P1 FMUL R26, R26, 4096 ;  /* 0x458000001a1a9820 */ /* 0x001fc80000400000 */
[----:B------:R-:W-:Y:S01]  /*1da0*/  FMUL R21, R26, R26 ;  /* 0x0000001a1a157220 */ /* 0x000fe20000400000 */
[----:B------:R-:W-:-:S03]  /*1db0*/  FSETP.GEU.AND P1, PT, |R24|, 1.175494350822287508e-38, PT ;  /* 0x008000001800780b */ /* 0x000fc60003f2e200 */
[----:B------:R-:W-:-:S04]  /*1dc0*/  FMUL R26, R26, R21 ;  /* 0x000000151a1a7220 */ /* 0x000fc80000400000 */
[----:B------:R-:W-:-:S04]  /*1dd0*/  FMUL R7, R7, R26 ;  /* 0x0000001a07077220 */ /* 0x000fc80000400000 */
[-C--:B------:R-:W-:Y:S01]  /*1de0*/  FFMA R25, R4, R7.reuse, R25 ;  /* 0x0000000704197223 */ /* 0x080fe20000000019 */
[-C--:B------:R-:W-:Y:S01]  /*1df0*/  FFMA R22, R5, R7.reuse, R22 ;  /* 0x0000000705167223 */ /* 0x080fe20000000016 */
[----:B------:R-:W-:Y:S01]  /*1e00*/  FFMA R23, R6, R7, R23 ;  /* 0x0000000706177223 */ /* 0x000fe20000000017 */
[----:B------:R-:W-:Y:S01]  /*1e10*/  @!P1 FMUL R24, R24, 16777216 ;  /* 0x4b80000018189820 */ /* 0x000fe20000400000 */
[----:B------:R-:W0:Y:S03]  /*1e20*/  LDS.128 R4, [R3+UR5+0xa0] ;  /* 0x0000a00503047984 */ /* 0x000e260008000c00 */
[----:B------:R-:W2:Y:S01]  /*1e30*/  MUFU.RSQ R26, R24 ;  /* 0x00000018001a7308 */ /* 0x000ea20000001400 */
[----:B-1----:R-:W-:Y:S01]  /*1e40*/  FADD R9, R9, -R13 ;  /* 0x8000000d09097221 */ /* 0x002fe20000000000 */
[----:B------:R-:W-:Y:S01]  /*1e50*/  FADD R8, R8, -R12 ;  /* 0x8000000c08087221 */ /* 0x000fe20000000000 */
[----:B------:R-:W-:-:S02]  /*1e60*/  FADD R21, R10, -R14 ;  /* 0x8000000e0a157221 */ /* 0x000fc40000000000 */
[----:B------:R-:W-:-:S04]  /*1e70*/  FMUL R27, R9, R9 ;  /* 0x00000009091b7220 */ /* 0x000fc80000400000 */
[----:B------:R-:W-:-:S04]  /*1e80*/  FFMA R10, R8, R8, R27 ;  /* 0x00000008080a7223 */ /* 0x000fc8000000001b */
[----:B------:R-:W-:-:S04]  /*1e90*/  FFMA R10, R21, R21, R10 ;  /* 0x00000015150a7223 */ /* 0x000fc8000000000a */
[----:B------:R-:W-:Y:S01]  /*1ea0*/  FADD R28, R10, 9.9999997171806853657e-10 ;  /* 0x3089705f0a1c7421 */ /* 0x000fe20000000000 */
[----:B--2---:R-:W-:-:S04]  /*1eb0*/  @!P1 FMUL R26, R26, 4096 ;  /* 0x458000001a1a9820 */ /* 0x004fc80000400000 */
[----:B------:R-:W-:Y:S01]  /*1ec0*/  FSETP.GEU.AND P2, PT, |R28|, 1.175494350822287508e-38, PT ;  /* 0x008000001c00780b */ /* 0x000fe20003f4e200 */
[----:B------:R-:W-:-:S04]  /*1ed0*/  FMUL R27, R26, R26 ;  /* 0x0000001a1a1b7220 */ /* 0x000fc80000400000 */
[----:B------:R-:W-:-:S04]  /*1ee0*/  FMUL R26, R26, R27 ;  /* 0x0000001b1a1a7220 */ /* 0x000fc80000400000 */
[----:B------:R-:W-:-:S04]  /*1ef0*/  FMUL R26, R19, R26 ;  /* 0x0000001a131a7220 */ /* 0x000fc80000400000 */
[----:B------:R-:W-:Y:S01]  /*1f00*/  @!P2 FMUL R28, R28, 16777216 ;  /* 0x4b8000001c1ca820 */ /* 0x000fe20000400000 */
[-C--:B------:R-:W-:Y:S01]  /*1f10*/  FFMA R25, R16, R26.reuse, R25 ;  /* 0x0000001a10197223 */ /* 0x080fe20000000019 */
[----:B0-----:R-:W-:Y:S01]  /*1f20*/  FADD R5, R5, -R13 ;  /* 0x8000000d05057221 */ /* 0x001fe20000000000 */
[----:B------:R-:W-:Y:S01]  /*1f30*/  FADD R4, R4, -R12 ;  /* 0x8000000c04047221 */ /* 0x000fe20000000000 */
[----:B------:R-:W0:Y:S01]  /*1f40*/  MUFU.RSQ R10, R28 ;  /* 0x0000001c000a7308 */ /* 0x000e220000001400 */
[----:B------:R-:W-:Y:S01]  /*1f50*/  FADD R6, R6, -R14 ;  /* 0x8000000e06067221 */ /* 0x000fe20000000000 */
[----:B------:R-:W-:Y:S01]  /*1f60*/  FMUL R27, R5, R5 ;  /* 0x00000005051b7220 */ /* 0x000fe20000400000 */
[-C--:B------:R-:W-:Y:S01]  /*1f70*/  FFMA R22, R17, R26.reuse, R22 ;  /* 0x0000001a11167223 */ /* 0x080fe20000000016 */
[----:B------:R-:W-:Y:S02]  /*1f80*/  FFMA R26, R18, R26, R23 ;  /* 0x0000001a121a7223 */ /* 0x000fe40000000017 */
[----:B------:R-:W-:Y:S01]  /*1f90*/  FFMA R27, R4, R4, R27 ;  /* 0x00000004041b7223 */ /* 0x000fe2000000001b */
[----:B------:R-:W1:Y:S03]  /*1fa0*/  LDS.128 R16, [R3+UR5+0xb0] ;  /* 0x0000b00503107984 */ /* 0x000e660008000c00 */
[----:B------:R-:W-:-:S04]  /*1fb0*/  FFMA R27, R6, R6, R27 ;  /* 0x00000006061b7223 */ /* 0x000fc8000000001b */
[----:B------:R-:W-:Y:S01]  /*1fc0*/  FADD R24, R27, 9.9999997171806853657e-10 ;  /* 0x3089705f1b187421 */ /* 0x000fe20000000000 */
[----:B0-----:R-:W-:-:S04]  /*1fd0*/  @!P2 FMUL R10, R10, 4096 ;  /* 0x458000000a0aa820 */ /* 0x001fc80000400000 */
[----:B------:R-:W-:Y:S01]  /*1fe0*/  FSETP.GEU.AND P1, PT, |R24|, 1.175494350822287508e-38, PT ;  /* 0x008000001800780b */ /* 0x000fe20003f2e200 */
[----:B------:R-:W-:-:S04]  /*1ff0*/  FMUL R23, R10, R10 ;  /* 0x0000000a0a177220 */ /* 0x000fc80000400000 */
[----:B------:R-:W-:-:S04]  /*2000*/  FMUL R28, R10, R23 ;  /* 0x000000170a1c7220 */ /* 0x000fc80000400000 */
[----:B------:R-:W-:-:S04]  /*2010*/  FMUL R28, R11, R28 ;  /* 0x0000001c0b1c7220 */ /* 0x000fc80000400000 */
[----:B------:R-:W-:Y:S01]  /*2020*/  @!P1 FMUL R24, R24, 16777216 ;  /* 0x4b80000018189820 */ /* 0x000fe20000400000 */
[-C--:B------:R-:W-:Y:S01]  /*2030*/  FFMA R23, R8, R28.reuse, R25 ;  /* 0x0000001c08177223 */ /* 0x080fe20000000019 */
[-C--:B------:R-:W-:Y:S01]  /*2040*/  FFMA R22, R9, R28.reuse, R22 ;  /* 0x0000001c09167223 */ /* 0x080fe20000000016 */
[----:B------:R-:W-:Y:S01]  /*2050*/  FFMA R25, R21, R28, R26 ;  /* 0x0000001c15197223 */ /* 0x000fe2000000001a */
[----:B------:R-:W0:Y:S01]  /*2060*/  LDS.128 R8, [R3+UR5+0xc0] ;  /* 0x0000c00503087984 */ /* 0x000e220008000c00 */
[----:B------:R-:W2:Y:S01]  /*2070*/  MUFU.RSQ R27, R24 ;  /* 0x00000018001b7308 */ /* 0x000ea20000001400 */
[----:B-1----:R-:W-:Y:S01]  /*2080*/  FADD R17, R17, -R13 ;  /* 0x8000000d11117221 */ /* 0x002fe20000000000 */
[----:B------:R-:W-:Y:S01]  /*2090*/  FADD R21, R16, -R12 ;  /* 0x8000000c10157221 */ /* 0x000fe20000000000 */
[----:B------:R-:W-:Y:S02]  /*20a0*/  FADD R18, R18, -R14 ;  /* 0x8000000e12127221 */ /* 0x000fe40000000000 */
[----:B------:R-:W-:Y:S01]  /*20b0*/  FMUL R16, R17, R17 ;  /* 0x0000001111107220 */ /* 0x000fe20000400000 */
[----:B--2---:R-:W-:-:S04]  /*20c0*/  @!P1 FMUL R27, R27, 4096 ;  /* 0x458000001b1b9820 */ /* 0x004fc80000400000 */
[----:B------:R-:W-:-:S04]  /*20d0*/  FMUL R26, R27, R27 ;  /* 0x0000001b1b1a7220 */ /* 0x000fc80000400000 */
[----:B------:R-:W-:Y:S01]  /*20e0*/  FMUL R26, R27, R26 ;  /* 0x0000001a1b1a7220 */ /* 0x000fe20000400000 */
[----:B------:R-:W-:-:S03]  /*20f0*/  FFMA R27, R21, R21, R16 ;  /* 0x00000015151b7223 */ /* 0x000fc60000000010 */
[----:B------:R-:W-:Y:S01]  /*2100*/  FMUL R7, R7, R26 ;  /* 0x0000001a07077220 */ /* 0x000fe20000400000 */
[----:B------:R-:W-:-:S03]  /*2110*/  FFMA R27, R18, R18, R27 ;  /* 0x00000012121b7223 */ /* 0x000fc6000000001b */
[-C--:B------:R-:W-:Y:S01]  /*2120*/  FFMA R24, R4, R7.reuse, R23 ;  /* 0x0000000704187223 */ /* 0x080fe20000000017 */
[-C--:B------:R-:W-:Y:S01]  /*2130*/  FFMA R26, R5, R7.reuse, R22 ;  /* 0x00000007051a7223 */ /* 0x080fe20000000016 */
[----:B------:R-:W-:Y:S01]  /*2140*/  FFMA R25, R6, R7, R25 ;  /* 0x0000000706197223 */ /* 0x000fe20000000019 */
[----:B0-----:R-:W-:Y:S01]  /*2150*/  FADD R16, R9, -R13 ;  /* 0x8000000d09107221 */ /* 0x001fe20000000000 */
[----:B------:R-:W-:Y:S01]  /*2160*/  FADD R23, R8, -R12 ;  /* 0x8000000c08177221 */ /* 0x000fe20000000000 */
[----:B------:R-:W-:Y:S01]  /*2170*/  FADD R9, R27, 9.9999997171806853657e-10 ;  /* 0x3089705f1b097421 */ /* 0x000fe20000000000 */
[----:B------:R-:W-:Y:S01]  /*2180*/  FADD R22, R10, -R14 ;  /* 0x8000000e0a167221 */ /* 0x000fe20000000000 */
[----:B------:R-:W-:-:S03]  /*2190*/  FMUL R4, R16, R16 ;  /* 0x0000001010047220 */ /* 0x000fc60000400000 */
[----:B------:R-:W-:Y:S01]  /*21a0*/  FSETP.GEU.AND P1, PT, |R9|, 1.175494350822287508e-38, PT ;  /* 0x008000000900780b */ /* 0x000fe20003f2e200 */
[----:B------:R-:W-:Y:S02]  /*21b0*/  FFMA R27, R23, R23, R4 ;  /* 0x00000017171b7223 */ /* 0x000fe40000000004 */
[----:B------:R-:W0:Y:S02]  /*21c0*/  LDS.128 R4, [R3+UR5+0xd0] ;  /* 0x0000d00503047984 */ /* 0x000e240008000c00 */
[----:B------:R-:W-:-:S04]  /*21d0*/  FFMA R27, R22, R22, R27 ;  /* 0x00000016161b7223 */ /* 0x000fc8000000001b */
[----:B------:R-:W-:-:S04]  /*21e0*/  FADD R28, R27, 9.9999997171806853657e-10 ;  /* 0x3089705f1b1c7421 */ /* 0x000fc80000000000 */
[----:B------:R-:W-:Y:S01]  /*21f0*/  @!P1 FMUL R9, R9, 16777216 ;  /* 0x4b80000009099820 */ /* 0x000fe20000400000 */
[----:B------:R-:W-:-:S03]  /*2200*/  FSETP.GEU.AND P2, PT, |R28|, 1.175494350822287508e-38, PT ;  /* 0x008000001c00780b */ /* 0x000fc60003f4e200 */
[----:B------:R-:W1:Y:S10]  /*2210*/  MUFU.RSQ R10, R9 ;  /* 0x00000009000a7308 */ /* 0x000e740000001400 */
[----:B------:R-:W-:-:S04]  /*2220*/  @!P2 FMUL R28, R28, 16777216 ;  /* 0x4b8000001c1ca820 */ /* 0x000fc80000400000 */
[----:B------:R-:W2:Y:S01]  /*2230*/  MUFU.RSQ R8, R28 ;  /* 0x0000001c00087308 */ /* 0x000ea20000001400 */
[----:B-1----:R-:W-:-:S04]  /*2240*/  @!P1 FMUL R10, R10, 4096 ;  /* 0x458000000a0a9820 */ /* 0x002fc80000400000 */
[----:B------:R-:W-:-:S04]  /*2250*/  FMUL R27, R10, R10 ;  /* 0x0000000a0a1b7220 */ /* 0x000fc80000400000 */
[----:B------:R-:W-:Y:S01]  /*2260*/  FMUL R10, R10, R27 ;  /* 0x0000001b0a0a7220 */ /* 0x000fe20000400000 */
[----:B0-----:R-:W-:Y:S01]  /*2270*/  FADD R5, R5, -R13 ;  /* 0x8000000d05057221 */ /* 0x001fe20000000000 */
[----:B------:R-:W-:Y:S01]  /*2280*/  FADD R4, R4, -R12 ;  /* 0x8000000c04047221 */ /* 0x000fe20000000000 */
[----:B------:R-:W-:Y:S01]  /*2290*/  FADD R6, R6, -R14 ;  /* 0x8000000e06067221 */ /* 0x000fe20000000000 */
[----:B------:R-:W-:Y:S01]  /*22a0*/  FMUL R19, R19, R10 ;  /* 0x0000000a13137220 */ /* 0x000fe20000400000 */
[----:B------:R-:W-:Y:S01]  /*22b0*/  FMUL R27, R5, R5 ;  /* 0x00000005051b7220 */ /* 0x000fe20000400000 */
[----:B--2---:R-:W-:Y:S02]  /*22c0*/  @!P2 FMUL R8, R8, 4096 ;  /* 0x458000000808a820 */ /* 0x004fe40000400000 */
[-C--:B------:R-:W-:Y:S01]  /*22d0*/  FFMA R24, R21, R19.reuse, R24 ;  /* 0x0000001315187223 */ /* 0x080fe20000000018 */
[----:B------:R-:W-:Y:S01]  /*22e0*/  FFMA R27, R4, R4, R27 ;  /* 0x00000004041b7223 */ /* 0x000fe2000000001b */
[----:B------:R-:W-:Y:S01]  /*22f0*/  FMUL R9, R8, R8 ;  /* 0x0000000808097220 */ /* 0x000fe20000400000 */
[-C--:B------:R-:W-:Y:S01]  /*2300*/  FFMA R17, R17, R19.reuse, R26 ;  /* 0x0000001311117223 */ /* 0x080fe2000000001a */
[----:B------:R-:W-:Y:S01]  /*2310*/  FFMA R25, R18, R19, R25 ;  /* 0x0000001312197223 */ /* 0x000fe20000000019 */
[----:B------:R-:W-:Y:S01]  /*2320*/  FFMA R27, R6, R6, R27 ;  /* 0x00000006061b7223 */ /* 0x000fe2000000001b */
[----:B------:R-:W-:-:S03]  /*2330*/  FMUL R8, R8, R9 ;  /* 0x0000000908087220 */ /* 0x000fc60000400000 */
[----:B------:R-:W-:Y:S01]  /*2340*/  FADD R21, R27, 9.9999997171806853657e-10 ;  /* 0x3089705f1b157421 */ /* 0x000fe20000000000 */
[----:B------:R-:W-:Y:S02]  /*2350*/  FMUL R27, R11, R8 ;  /* 0x000000080b1b7220 */ /* 0x000fe40000400000 */
[----:B------:R-:W0:Y:S02]  /*2360*/  LDS.128 R8, [R3+UR5+0xe0] ;  /* 0x0000e00503087984 */ /* 0x000e240008000c00 */
[----:B------:R-:W-:Y:S01]  /*2370*/  FSETP.GEU.AND P1, PT, |R21|, 1.175494350822287508e-38, PT ;  /* 0x008000001500780b */ /* 0x000fe20003f2e200 */
[-C--:B------:R-:W-:Y:S01]  /*2380*/  FFMA R23, R23, R27.reuse, R24 ;  /* 0x0000001b17177223 */ /* 0x080fe20000000018 */
[-C--:B------:R-:W-:Y:S01]  /*2390*/  FFMA R24, R16, R27.reuse, R17 ;  /* 0x0000001b10187223 */ /* 0x080fe20000000011 */
[----:B------:R-:W-:Y:S01]  /*23a0*/  FFMA R25, R22, R27, R25 ;  /* 0x0000001b16197223 */ /* 0x000fe20000000019 */
[----:B------:R1:W2:Y:S02]  /*23b0*/  LDS.128 R16, [R3+UR5+0xf0] ;  /* 0x0000f00503107984 */ /* 0x0002a40008000c00 */
[----:B-1----:R-:W-:-:S07]  /*23c0*/  IADD3 R3, PT, PT, R3, 0x200, RZ ;  /* 0x0000020003037810 */ /* 0x002fce0007ffe0ff */
[----:B------:R-:W-:-:S04]  /*23d0*/  @!P1 FMUL R21, R21, 16777216 ;  /* 0x4b80000015159820 */ /* 0x000fc80000400000 */
[----:B------:R-:W1:Y:S02]  /*23e0*/  MUFU.RSQ R26, R21 ;  /* 0x00000015001a7308 */ /* 0x000e640000001400 */
[----:B-1----:R-:W-:-:S04]  /*23f0*/  @!P1 FMUL R26, R26, 4096 ;  /* 0x458000001a1a9820 */ /* 0x002fc80000400000 */
[----:B------:R-:W-:Y:S01]  /*2400*/  FMUL R27, R26, R26 ;  /* 0x0000001a1a1b7220 */ /* 0x000fe20000400000 */
[--C-:B0-----:R-:W-:Y:S01]  /*2410*/  FADD R9, R9, -R13.reuse ;  /* 0x8000000d09097221 */ /* 0x101fe20000000000 */
[----:B------:R-:W-:Y:S01]  /*2420*/  FADD R8, R8, -R12 ;  /* 0x8000000c08087221 */ /* 0x000fe20000000000 */
[----:B------:R-:W-:Y:S01]  /*2430*/  FADD R10, R10, -R14 ;  /* 0x8000000e0a0a7221 */ /* 0x000fe20000000000 */
[----:B------:R-:W-:Y:S01]  /*2440*/  FMUL R22, R26, R27 ;  /* 0x0000001b1a167220 */ /* 0x000fe20000400000 */
[----:B------:R-:W-:Y:S01]  /*2450*/  FMUL R27, R9, R9 ;  /* 0x00000009091b7220 */ /* 0x000fe20000400000 */
[----:B--2---:R-:W-:Y:S01]  /*2460*/  FADD R17, R17, -R13 ;  /* 0x8000000d11117221 */ /* 0x004fe20000000000 */
[----:B------:R-:W-:Y:S01]  /*2470*/  FADD R16, R16, -R12 ;  /* 0x8000000c10107221 */ /* 0x000fe20000000000 */
[----:B------:R-:W-:Y:S01]  /*2480*/  FADD R18, R18, -R14 ;  /* 0x8000000e12127221 */ /* 0x000fe20000000000 */
[----:B------:R-:W-:Y:S01]  /*2490*/  FFMA R27, R8, R8, R27 ;  /* 0x00000008081b7223 */ /* 0x000fe2000000001b */
[----:B------:R-:W-:Y:S01]  /*24a0*/  FMUL R21, R17, R17 ;  /* 0x0000001111157220 */ /* 0x000fe20000400000 */
[----:B------:R-:W-:-:S02]  /*24b0*/  FMUL R7, R7, R22 ;  /* 0x0000001607077220 */ /* 0x000fc40000400000 */
[----:B------:R-:W-:Y:S01]  /*24c0*/  FFMA R27, R10, R10, R27 ;  /* 0x0000000a0a1b7223 */ /* 0x000fe2000000001b */
[----:B------:R-:W-:Y:S01]  /*24d0*/  FFMA R21, R16, R16, R21 ;  /* 0x0000001010157223 */ /* 0x000fe20000000015 */
[-C--:B------:R-:W-:Y:S01]  /*24e0*/  FFMA R23, R4, R7.reuse, R23 ;  /* 0x0000000704177223 */ /* 0x080fe20000000017 */
[-C--:B------:R-:W-:Y:S01]  /*24f0*/  FFMA R24, R5, R7.reuse, R24 ;  /* 0x0000000705187223 */ /* 0x080fe20000000018 */
[----:B------:R-:W-:Y:S01]  /*2500*/  FADD R27, R27, 9.9999997171806853657e-10 ;  /* 0x3089705f1b1b7421 */ /* 0x000fe20000000000 */
[----:B------:R-:W-:Y:S01]  /*2510*/  FFMA R21, R18, R18, R21 ;  /* 0x0000001212157223 */ /* 0x000fe20000000015 */
[----:B------:R-:W-:-:S03]  /*2520*/  FFMA R25, R6, R7, R25 ;  /* 0x0000000706197223 */ /* 0x000fc60000000019 */
[----:B------:R-:W-:Y:S01]  /*2530*/  FADD R28, R21, 9.9999997171806853657e-10 ;  /* 0x3089705f151c7421 */ /* 0x000fe20000000000 */
[----:B------:R-:W-:-:S04]  /*2540*/  FSETP.GEU.AND P1, PT, |R27|, 1.175494350822287508e-38, PT ;  /* 0x008000001b00780b */ /* 0x000fc80003f2e200 */
[----:B------:R-:W-:-:S09]  /*2550*/  FSETP.GEU.AND P2, PT, |R28|, 1.175494350822287508e-38, PT ;  /* 0x008000001c00780b */ /* 0x000fd20003f4e200 */
[----:B------:R-:W-:-:S04]  /*2560*/  @!P1 FMUL R27, R27, 16777216 ;  /* 0x4b8000001b1b9820 */ /* 0x000fc80000400000 */
[----:B------:R-:W0:Y:S01]  /*2570*/  MUFU.RSQ R26, R27 ;  /* 0x0000001b001a7308 */ /* 0x000e220000001400 */
[----:B------:R-:W-:-:S07]  /*2580*/  @!P2 FMUL R28, R28, 16777216 ;  /* 0x4b8000001c1ca820 */ /* 0x000fce0000400000 */
[----:B------:R-:W1:Y:S01]  /*2590*/  MUFU.RSQ R21, R28 ;  /* 0x0000001c00157308 */ /* 0x000e620000001400 */
[----:B0-----:R-:W-:Y:S01]  /*25a0*/  @!P1 FMUL R26, R26, 4096 ;  /* 0x458000001a1a9820 */ /* 0x001fe20000400000 */
[----:B------:R-:W-:-:S03]  /*25b0*/  ISETP.NE.AND P1, PT, R3, 0x1100, PT ;  /* 0x000011000300780c */ /* 0x000fc60003f25270 */
[----:B------:R-:W-:Y:S01]  /*25c0*/  FMUL R29, R26, R26 ;  /* 0x0000001a1a1d7220 */ /* 0x000fe20000400000 */
[----:B-1----:R-:W-:-:S03]  /*25d0*/  @!P2 FMUL R21, R21, 4096 ;  /* 0x458000001515a820 */ /* 0x002fc60000400000 */
[----:B------:R-:W-:Y:S01]  /*25e0*/  FMUL R26, R26, R29 ;  /* 0x0000001d1a1a7220 */ /* 0x000fe20000400000 */
[----:B------:R-:W-:-:S03]  /*25f0*/  FMUL R4, R21, R21 ;  /* 0x0000001515047220 */ /* 0x000fc60000400000 */
[----:B------:R-:W-:Y:S01]  /*2600*/  FMUL R11, R11, R26 ;  /* 0x0000001a0b0b7220 */ /* 0x000fe20000400000 */
[----:B------:R-:W-:-:S03]  /*2610*/  FMUL R4, R21, R4 ;  /* 0x0000000415047220 */ /* 0x000fc60000400000 */
[-C--:B------:R-:W-:Y:S01]  /*2620*/  FFMA R23, R8, R11.reuse, R23 ;  /* 0x0000000b08177223 */ /* 0x080fe20000000017 */
[-C--:B------:R-:W-:Y:S01]  /*2630*/  FFMA R24, R9, R11.reuse, R24 ;  /* 0x0000000b09187223 */ /* 0x080fe20000000018 */
[----:B------:R-:W-:Y:S01]  /*2640*/  FFMA R25, R10, R11, R25 ;  /* 0x0000000b0a197223 */ /* 0x000fe20000000019 */
[----:B------:R-:W-:-:S04]  /*2650*/  FMUL R4, R19, R4 ;  /* 0x0000000413047220 */ /* 0x000fc80000400000 */
[-C--:B------:R-:W-:Y:S01]  /*2660*/  FFMA R22, R16, R4.reuse, R23 ;  /* 0x0000000410167223 */ /* 0x080fe20000000017 */
[-C--:B------:R-:W-:Y:S01]  /*2670*/  FFMA R23, R17, R4.reuse, R24 ;  /* 0x0000000411177223 */ /* 0x080fe20000000018 */
[----:B------:R-:W-:Y:S01]  /*2680*/  FFMA R21, R18, R4, R25 ;  /* 0x0000000412157223 */ /* 0x000fe20000000019 */
[----:B------:R-:W-:Y:S06]  /*2690*/  @P1 BRA `(.L_x_2) ;  /* 0xffffffd800f41947 */ /* 0x000fec000383ffff */
[----:B------:R-:W-:Y:S06]  /*26a0*/  BAR.SYNC.DEFER_BLOCKING 0x0 ;  /* 0x0000000000007b1d */ /* 0x000fec0000010000 */
[----:B------:R-:W-:Y:S05]  /*26b0*/  @P0 BRA `(.L_x_3) ;  /* 0xffffffd800b80947 */ /* 0x000fea000383ffff */
.L_x_1:
[----:B------:R-:W-:-:S13]  /*26c0*/  ISETP.GE.AND P0, PT, R2, UR7, PT ;  /* 0x0000000702007c0c */ /* 0x000fda000bf06270 */
[----:B------:R-:W-:Y:S05]  /*26d0*/  @P0 EXIT ;  /* 0x000000000000094d */ /* 0x000fea0003800000 */
[----:B------:R-:W0:Y:S02]  /*26e0*/  LDC.64 R4, c[0x0][0x388] ;  /* 0x0000e200ff047b82 */ /* 0x000e240000000a00 */
[----:B0-----:R-:W-:-:S05]  /*26f0*/  IMAD.WIDE R2, R2, 0xc, R4 ;  /* 0x0000000c02027825 */ /* 0x001fca00078e0204 */
[----:B------:R-:W-:Y:S04]  /*2700*/  STG.E desc[UR8][R2.64], R22 ;  /* 0x0000001602007986 */ /* 0x000fe8000c101908 */
[----:B------:R-:W-:Y:S04]  /*2710*/  STG.E desc[UR8][R2.64+0x4], R23 ;  /* 0x0000041702007986 */ /* 0x000fe8000c101908 */
[----:B------:R-:W-:Y:S01]  /*2720*/  STG.E desc[UR8][R2.64+0x8], R21 ;  /* 0x0000081502007986 */ /* 0x000fe2000c101908 */
[----:B------:R-:W-:Y:S05]  /*2730*/  EXIT ;  /* 0x000000000000794d */ /* 0x000fea0003800000 */
.L_x_4:
        /* <DEDUP_REMOVED lines=12> */
.L_x_11:


//--------------------- .text._Z19computeForces_naiveP6float4P6float3i --------------------------
	.section	.text._Z19computeForces_naiveP6float4P6float3i,"ax",@progbits
	.align	128
        .global         _Z19computeForces_naiveP6float4P6float3i
        .type           _Z19computeForces_naiveP6float4P6float3i,@function
        .size           _Z19computeForces_naiveP6float4P6float3i,(.L_x_12 - _Z19computeForces_naiveP6float4P6float3i)
        .other          _Z19computeForces_naiveP6float4P6float3i,@"STO_CUDA_ENTRY STV_DEFAULT"
_Z19computeForces_naiveP6float4P6float3i:
.text._Z19computeForces_naiveP6float4P6float3i:
        /* <DEDUP_REMOVED lines=8> */
[----:B------:R-:W-:Y:S01]  /*0080*/  UISETP.GE.AND UP0, UPT, UR9, 0x1, UPT ;  /* 0x000000010900788c */ /* 0x000fe2000bf06270 */
[----:B------:R-:W-:Y:S01]  /*0090*/  HFMA2 R2, -RZ, RZ, 0, 0 ;  /* 0x00000000ff027431 */ /* 0x000fe200000001ff */
[----:B------:R-:W-:Y:S01]  /*00a0*/  CS2R R24, SRZ ;  /* 0x0000000000187805 */ /* 0x000fe2000001ff00 */
[----:B------:R-:W0:Y:S06]  /*00b0*/  LDCU.64 UR10, c[0x0][0x358] ;  /* 0x00006b00ff0a77ac */ /* 0x000e2c0008000a00 */
[----:B------:R-:W-:Y:S05]  /*00c0*/  BRA.U !UP0, `(.L_x_5) ;  /* 0x0000000908787547 */ /* 0x000fea000b800000 */
[----:B------:R-:W1:Y:S02]  /*00d0*/  LDC.64 R26, c[0x0][0x380] ;  /* 0x0000e000ff1a7b82 */ /* 0x000e640000000a00 */
[----:B-1----:R-:W-:-:S06]  /*00e0*/  IMAD.WIDE R4, R0, 0x10, R26 ;  /* 0x0000001000047825 */ /* 0x002fcc00078e021a */
[----:B0-----:R-:W5:Y:S01]  /*00f0*/  LDG.E.128 R4, desc[UR10][R4.64] ;  /* 0x0000000a04047981 */ /* 0x001f62000c1e1d00 */
[----:B------:R-:W-:Y:S01]  /*0100*/  UISETP.GE.U32.AND UP1, UPT, UR9, 0x4, UPT ;  /* 0x000000040900788c */ /* 0x000fe2000bf26070 */
[----:B------:R-:W-:Y:S01]  /*0110*/  CS2R R2, SRZ ;  /* 0x0000000000027805 */ /* 0x000fe2000001ff00 */
[----:B------:R-:W-:Y:S01]  /*0120*/  ULOP3.LUT UR6, UR9, 0x3, URZ, 0xc0, !UPT ;  /* 0x0000000309067892 */ /* 0x000fe2000f8ec0ff */
[----:B------:R-:W-:-:S03]  /*0130*/  CS2R R24, SRZ ;  /* 0x0000000000187805 */ /* 0x000fc6000001ff00 */
[----:B------:R-:W-:-:S03]  /*0140*/  UISETP.NE.AND UP0, UPT, UR6, URZ, UPT ;  /* 0x000000ff0600728c */ /* 0x000fc6000bf05270 */
[----:B------:R-:W-:Y:S08]  /*0150*/  BRA.U !UP1, `(.L_x_6) ;  /* 0x0000000509587547 */ /* 0x000ff0000b800000 */
[----:B------:R-:W0:Y:S01]  /*0160*/  LDCU.64 UR4, c[0x0][0x380] ;  /* 0x00007000ff0477ac */ /* 0x000e220008000a00 */
[----:B------:R-:W-:Y:S01]  /*0170*/  MOV R2, RZ ;  /* 0x000000ff00027202 */ /* 0x000fe20000000f00 */
[----:B------:R-:W-:-:S04]  /*0180*/  ULOP3.LUT UR7, UR9, 0x7ffffffc, URZ, 0xc0, !UPT ;  /* 0x7ffffffc09077892 */ /* 0x000fc8000f8ec0ff */
[----:B------:R-:W-:Y:S02]  /*0190*/  UIADD3 UR8, UPT, UPT, -UR7, URZ, URZ ;  /* 0x000000ff07087290 */ /* 0x000fe4000fffe1ff */
[----:B------:R-:W-:Y:S01]  /*01a0*/  MOV R3, UR7 ;  /* 0x0000000700037c02 */ /* 0x000fe20008000f00 */
[----:B0-----:R-:W-:-:S04]  /*01b0*/  UIADD3 UR4, UP1, UPT, UR4, 0x20, URZ ;  /* 0x0000002004047890 */ /* 0x001fc8000ff3e0ff */
[----:B------:R-:W-:Y:S02]  /*01c0*/  UIADD3.X UR5, UPT, UPT, URZ, UR5, URZ, UP1, !UPT ;  /* 0x00000005ff057290 */ /* 0x000fe40008ffe4ff */
[----:B------:R-:W-:-:S04]  /*01d0*/  MOV R28, UR4 ;  /* 0x00000004001c7c02 */ /* 0x000fc80008000f00 */
[----:B------:R-:W-:-:S07]  /*01e0*/  MOV R29, UR5 ;  /* 0x00000005001d7c02 */ /* 0x000fce0008000f00 */
.L_x_7:
[----:B------:R-:W2:Y:S04]  /*01f0*/  LDG.E.128 R8, desc[UR10][R28.64+-0x20] ;  /* 0xffffe00a1c087981 */ /* 0x000ea8000c1e1d00 */
[----:B------:R-:W3:Y:S01]  /*0200*/  LDG.E.128 R12, desc[UR10][R28.64+-0x10] ;  /* 0xfffff00a1c0c7981 */ /* 0x000ee2000c1e1d00 */
[----:B--2--5:R-:W-:Y:S01]  /*0210*/  FADD R9, -R5, R9 ;  /* 0x0000000905097221 */ /* 0x024fe20000000100 */
[----:B------:R-:W-:Y:S01]  /*0220*/  FADD R8, -R4, R8 ;  /* 0x0000000804087221 */ /* 0x000fe20000000100 */
[----:B------:R-:W-:Y:S02]  /*0230*/  FADD R7, -R6, R10 ;  /* 0x0000000a06077221 */ /* 0x000fe40000000100 */
[----:B------:R-:W-:-:S04]  /*0240*/  FMUL R17, R9, R9 ;  /* 0x0000000909117220 */ /* 0x000fc80000400000 */
[----:B------:R-:W-:Y:S02]  /*0250*/  FFMA R10, R8, R8, R17 ;  /* 0x00000008080a7223 */ /* 0x000fe40000000011 */
[----:B------:R-:W2:Y:S02]  /*0260*/  LDG.E.128 R16, desc[UR10][R28.64] ;  /* 0x0000000a1c107981 */ /* 0x000ea4000c1e1d00 */
[----:B------:R-:W-:-:S04]  /*0270*/  FFMA R10, R7, R7, R10 ;  /* 0x00000007070a7223 */ /* 0x000fc8000000000a */
[----:B------:R-:W-:-:S05]  /*0280*/  FADD R10, R10, 9.9999997171806853657e-10 ;  /* 0x3089705f0a0a7421 */ /* 0x000fca0000000000 */
[----:B------:R-:W-:-:S13]  /*0290*/  FSETP.GEU.AND P0, PT, |R10|, 1.175494350822287508e-38, PT ;  /* 0x008000000a00780b */ /* 0x000fda0003f0e200 */
[----:B------:R-:W-:-:S04]  /*02a0*/  @!P0 FMUL R10, R10, 16777216 ;  /* 0x4b8000000a0a8820 */ /* 0x000fc80000400000 */
[----:B------:R-:W0:Y:S02]  /*02b0*/  MUFU.RSQ R20, R10 ;  /* 0x0000000a00147308 */ /* 0x000e240000001400 */
[----:B0-----:R-:W-:-:S04]  /*02c0*/  @!P0 FMUL R20, R20, 4096 ;  /* 0x4580000014148820 */ /* 0x001fc80000400000 */
[----:B------:R-:W-:-:S04]  /*02d0*/  FMUL R21, R20, R20 ;  /* 0x0000001414157220 */ /* 0x000fc80000400000 */
[----:B------:R-:W-:Y:S02]  /*02e0*/  FMUL R10, R20, R21 ;  /* 0x00000015140a7220 */ /* 0x000fe40000400000 */
[----:B------:R-:W4:Y:S02]  /*02f0*/  LDG.E.128 R20, desc[UR10][R28.64+0x10] ;  /* 0x0000100a1c147981 */ /* 0x000f24000c1e1d00 */
[----:B------:R-:W-:Y:S01]  /*0300*/  FMUL R11, R11, R10 ;  /* 0x0000000a0b0b7220 */ /* 0x000fe20000400000 */
[----:B---3--:R-:W-:-:S03]  /*0310*/  FADD R10, -R5, R13 ;  /* 0x0000000d050a7221 */ /* 0x008fc60000000100 */
[-C--:B------:R-:W-:Y:S01]  /*0320*/  FFMA R2, R7, R11.reuse, R2 ;  /* 0x0000000b07027223 */ /* 0x080fe20000000002 */
[----:B------:R-:W-:Y:S01]  /*0330*/  FADD R7, -R4, R12 ;  /* 0x0000000c04077221 */ /* 0x000fe20000000100 */
[----:B------:R-:W-:Y:S01]  /*0340*/  FMUL R12, R10, R10 ;  /* 0x0000000a0a0c7220 */ /* 0x000fe20000400000 */
[-C--:B------:R-:W-:Y:S01]  /*0350*/  FFMA R8, R8, R11.reuse, R25 ;  /* 0x0000000b08087223 */ /* 0x080fe20000000019 */
[----:B------:R-:W-:Y:S01]  /*0360*/  FFMA R9, R9, R11, R24 ;  /* 0x0000000b09097223 */ /* 0x000fe20000000018 */
[----:B------:R-:W-:Y:S01]  /*0370*/  FADD R11, -R6, R14 ;  /* 0x0000000e060b7221 */ /* 0x000fe20000000100 */
[----:B------:R-:W-:-:S04]  /*0380*/  FFMA R12, R7, R7, R12 ;  /* 0x00000007070c7223 */ /* 0x000fc8000000000c */
[----:B------:R-:W-:-:S04]  /*0390*/  FFMA R12, R11, R11, R12 ;  /* 0x0000000b0b0c7223 */ /* 0x000fc8000000000c */
[----:B------:R-:W-:-:S05]  /*03a0*/  FADD R12, R12, 9.9999997171806853657e-10 ;  /* 0x3089705f0c0c7421 */ /* 0x000fca0000000000 */
[----:B------:R-:W-:-:S13]  /*03b0*/  FSETP.GEU.AND P0, PT, |R12|, 1.175494350822287508e-38, PT ;  /* 0x008000000c00780b */ /* 0x000fda0003f0e200 */
[----:B------:R-:W-:-:S04]  /*03c0*/  @!P0 FMUL R12, R12, 16777216 ;  /* 0x4b8000000c0c8820 */ /* 0x000fc80000400000 */
[----:B------:R-:W0:Y:S02]  /*03d0*/  MUFU.RSQ R13, R12 ;  /* 0x0000000c000d7308 */ /* 0x000e240000001400 */
[----:B0-----:R-:W-:-:S04]  /*03e0*/  @!P0 FMUL R13, R13, 4096 ;  /* 0x458000000d0d8820 */ /* 0x001fc80000400000 */
[----:B------:R-:W-:-:S04]  /*03f0*/  FMUL R14, R13, R13 ;  /* 0x0000000d0d0e7220 */ /* 0x000fc80000400000 */
[----:B------:R-:W-:-:S04]  /*0400*/  FMUL R14, R13, R14 ;  /* 0x0000000e0d0e7220 */ /* 0x000fc80000400000 */
[----:B------:R-:W-:Y:S01]  /*0410*/  FMUL R15, R15, R14 ;  /* 0x0000000e0f0f7220 */ /* 0x000fe20000400000 */
[----:B------:R-:W-:-:S03]  /*0420*/  UIADD3 UR8, UPT, UPT, UR8, 0x4, URZ ;  /* 0x0000000408087890 */ /* 0x000fc6000fffe0ff */
[-C--:B------:R-:W-:Y:S01]  /*0430*/  FFMA R10, R10, R15.reuse, R9 ;  /* 0x0000000f0a0a7223 */ /* 0x080fe20000000009 */
[----:B------:R-:W-:Y:S01]  /*0440*/  UISETP.NE.AND UP1, UPT, UR8, URZ, UPT ;  /* 0x000000ff0800728c */ /* 0x000fe2000bf25270 */
[-C--:B------:R-:W-:Y:S01]  /*0450*/  FFMA R7, R7, R15.reuse, R8 ;  /* 0x0000000f07077223 */ /* 0x080fe20000000008 */
[----:B------:R-:W-:Y:S01]  /*0460*/  FFMA R11, R11, R15, R2 ;  /* 0x0000000f0b0b7223 */ /* 0x000fe20000000002 */
[----:B--2---:R-:W-:Y:S01]  /*0470*/  FADD R17, -R5, R17 ;  /* 0x0000001105117221 */ /* 0x004fe20000000100 */
[----:B------:R-:W-:-:S03]  /*0480*/  FADD R16, -R4, R16 ;  /* 0x0000001004107221 */ /* 0x000fc60000000100 */
[----:B------:R-:W-:Y:S01]  /*0490*/  FMUL R13, R17, R17 ;  /* 0x00000011110d7220 */ /* 0x000fe20000400000 */
[----:B------:R-:W-:-:S03]  /*04a0*/  FADD R18, -R6, R18 ;  /* 0x0000001206127221 */ /* 0x000fc60000000100 */
[----:B------:R-:W-:-:S04]  /*04b0*/  FFMA R13, R16, R16, R13 ;  /* 0x00000010100d7223 */ /* 0x000fc8000000000d */
[----:B------:R-:W-:-:S04]  /*04c0*/  FFMA R13, R18, R18, R13 ;  /* 0x00000012120d7223 */ /* 0x000fc8000000000d */
[----:B------:R-:W-:-:S05]  /*04d0*/  FADD R13, R13, 9.9999997171806853657e-10 ;  /* 0x3089705f0d0d7421 */ /* 0x000fca0000000000 */
[----:B------:R-:W-:Y:S01]  /*04e0*/  FSETP.GEU.AND P0, PT, |R13|, 1.175494350822287508e-38, PT ;  /* 0x008000000d00780b */ /* 0x000fe20003f0e200 */
[----:B----4-:R-:W-:Y:S01]  /*04f0*/  FADD R21, -R5, R21 ;  /* 0x0000001505157221 */ /* 0x010fe20000000100 */
[----:B------:R-:W-:-:S03]  /*0500*/  FADD R20, -R4, R20 ;  /* 0x0000001404147221 */ /* 0x000fc60000000100 */
[----:B------:R-:W-:Y:S01]  /*0510*/  FMUL R25, R21, R21 ;  /* 0x0000001515197220 */ /* 0x000fe20000400000 */
[----:B------:R-:W-:-:S03]  /*0520*/  FADD R22, -R6, R22 ;  /* 0x0000001606167221 */ /* 0x000fc60000000100 */
[----:B------:R-:W-:-:S04]  /*0530*/  FFMA R25, R20, R20, R25 ;  /* 0x0000001414197223 */ /* 0x000fc80000000019 */
[----:B------:R-:W-:-:S04]  /*0540*/  FFMA R25, R22, R22, R25 ;  /* 0x0000001616197223 */ /* 0x000fc80000000019 */
[----:B------:R-:W-:-:S05]  /*0550*/  FADD R24, R25, 9.9999997171806853657e-10 ;  /* 0x3089705f19187421 */ /* 0x000fca0000000000 */
[----:B------:R-:W-:Y:S01]  /*0560*/  FSETP.GEU.AND P1, PT, |R24|, 1.175494350822287508e-38, PT ;  /* 0x008000001800780b */ /* 0x000fe20003f2e200 */
[----:B------:R-:W-:-:S04]  /*0570*/  @!P0 FMUL R13, R13, 16777216 ;  /* 0x4b8000000d0d8820 */ /* 0x000fc80000400000 */
[----:B------:R-:W0:Y:S08]  /*0580*/  MUFU.RSQ R14, R13 ;  /* 0x0000000d000e7308 */ /* 0x000e300000001400 */
[----:B------:R-:W-:-:S04]  /*0590*/  @!P1 FMUL R24, R24, 16777216 ;  /* 0x4b80000018189820 */ /* 0x000fc80000400000 */
[----:B------:R-:W1:Y:S01]  /*05a0*/  MUFU.RSQ R12, R24 ;  /* 0x00000018000c7308 */ /* 0x000e620000001400 */
[----:B0-----:R-:W-:-:S04]  /*05b0*/  @!P0 FMUL R14, R14, 4096 ;  /* 0x458000000e0e8820 */ /* 0x001fc80000400000 */
[----:B------:R-:W-:-:S04]  /*05c0*/  FMUL R25, R14, R14 ;  /* 0x0000000e0e197220 */ /* 0x000fc80000400000 */
[----:B------:R-:W-:Y:S01]  /*05d0*/  FMUL R14, R14, R25 ;  /* 0x000000190e0e7220 */ /* 0x000fe20000400000 */
[----:B-1----:R-:W-:-:S04]  /*05e0*/  @!P1 FMUL R12, R12, 4096 ;  /* 0x458000000c0c9820 */ /* 0x002fc80000400000 */
[----:B------:R-:W-:Y:S01]  /*05f0*/  FMUL R9, R12, R12 ;  /* 0x0000000c0c097220 */ /* 0x000fe20000400000 */
[----:B------:R-:W-:-:S03]  /*0600*/  FMUL R19, R19, R14 ;  /* 0x0000000e13137220 */ /* 0x000fc60000400000 */
[----:B------:R-:W-:Y:S01]  /*0610*/  FMUL R12, R12, R9 ;  /* 0x000000090c0c7220 */ /* 0x000fe20000400000 */
[-C--:B------:R-:W-:Y:S01]  /*0620*/  FFMA R7, R16, R19.reuse, R7 ;  /* 0x0000001310077223 */ /* 0x080fe20000000007 */
[-C--:B------:R-:W-:Y:S01]  /*0630*/  FFMA R10, R17, R19.reuse, R10 ;  /* 0x00000013110a7223 */ /* 0x080fe2000000000a */
[----:B------:R-:W-:Y:S01]  /*0640*/  IADD3 R28, P0, PT, R28, 0x40, RZ ;  /* 0x000000401c1c7810 */ /* 0x000fe20007f1e0ff */
[----:B------:R-:W-:Y:S01]  /*0650*/  FMUL R12, R23, R12 ;  /* 0x0000000c170c7220 */ /* 0x000fe20000400000 */
[----:B------:R-:W-:Y:S02]  /*0660*/  FFMA R11, R18, R19, R11 ;  /* 0x00000013120b7223 */ /* 0x000fe4000000000b */
[----:B------:R-:W-:Y:S01]  /*0670*/  IADD3.X R29, PT, PT, RZ, R29, RZ, P0, !PT ;  /* 0x0000001dff1d7210 */ /* 0x000fe200007fe4ff */
[-C--:B------:R-:W-:Y:S01]  /*0680*/  FFMA R25, R20, R12.reuse, R7 ;  /* 0x0000000c14197223 */ /* 0x080fe20000000007 */
[-C--:B------:R-:W-:Y:S01]  /*0690*/  FFMA R24, R21, R12.reuse, R10 ;  /* 0x0000000c15187223 */ /* 0x080fe2000000000a */
[----:B------:R-:W-:Y:S01]  /*06a0*/  FFMA R2, R22, R12, R11 ;  /* 0x0000000c16027223 */ /* 0x000fe2000000000b */
[----:B------:R-:W-:Y:S06]  /*06b0*/  BRA.U UP1, `(.L_x_7) ;  /* 0xfffffff901cc7547 */ /* 0x000fec000b83ffff */
.L_x_6:
[----:B------:R-:W-:Y:S05]  /*06c0*/  BRA.U !UP0, `(.L_x_5) ;  /* 0x0000000108f87547 */ /* 0x000fea000b800000 */
[----:B------:R-:W-:Y:S02]  /*06d0*/  UISETP.NE.AND UP0, UPT, UR6, 0x1, UPT ;  /* 0x000000010600788c */ /* 0x000fe4000bf05270 */
[----:B------:R-:W-:-:S04]  /*06e0*/  ULOP3.LUT UR4, UR9, 0x1, URZ, 0xc0, !UPT ;  /* 0x0000000109047892 */ /* 0x000fc8000f8ec0ff */
[----:B------:R-:W-:-:S03]  /*06f0*/  UISETP.NE.U32.AND UP1, UPT, UR4, 0x1, UPT ;  /* 0x000000010400788c */ /* 0x000fc6000bf25070 */
[----:B------:R-:W-:Y:S08]  /*0700*/  BRA.U !UP0, `(.L_x_8) ;  /* 0x0000000108987547 */ /* 0x000ff0000b800000 */
[----:B------:R-:W-:-:S05]  /*0710*/  IMAD.WIDE.U32 R16, R3, 0x10, R26 ;  /* 0x0000001003107825 */ /* 0x000fca00078e001a */
[----:B------:R-:W2:Y:S04]  /*0720*/  LDG.E.128 R8, desc[UR10][R16.64] ;  /* 0x0000000a10087981 */ /* 0x000ea8000c1e1d00 */
[----:B------:R-:W3:Y:S01]  /*0730*/  LDG.E.128 R12, desc[UR10][R16.64+0x10] ;  /* 0x0000100a100c7981 */ /* 0x000ee2000c1e1d00 */
[----:B------:R-:W-:Y:S01]  /*0740*/  IADD3 R3, PT, PT, R3, 0x2, RZ ;  /* 0x0000000203037810 */ /* 0x000fe20007ffe0ff */
[C---:B--2--5:R-:W-:Y:S01]  /*0750*/  FADD R9, -R5.reuse, R9 ;  /* 0x0000000905097221 */ /* 0x064fe20000000100 */
[----:B------:R-:W-:Y:S01]  /*0760*/  FADD R8, -R4, R8 ;  /* 0x0000000804087221 */ /* 0x000fe20000000100 */
[----:B------:R-:W-:Y:S01]  /*0770*/  FADD R7, -R6, R10 ;  /* 0x0000000a06077221 */ /* 0x000fe20000000100 */
[----:B---3--:R-:W-:Y:S01]  /*0780*/  FADD R13, -R5, R13 ;  /* 0x0000000d050d7221 */ /* 0x008fe20000000100 */
[----:B------:R-:W-:Y:S01]  /*0790*/  FMUL R19, R9, R9 ;  /* 0x0000000909137220 */ /* 0x000fe20000400000 */
[----:B------:R-:W-:Y:S01]  /*07a0*/  FADD R12, -R4, R12 ;  /* 0x0000000c040c7221 */ /* 0x000fe20000000100 */
[----:B------:R-:W-:Y:S01]  /*07b0*/  FADD R14, -R6, R14 ;  /* 0x0000000e060e7221 */ /* 0x000fe20000000100 */
[----:B------:R-:W-:Y:S01]  /*07c0*/  FMUL R21, R13, R13 ;  /* 0x0000000d0d157220 */ /* 0x000fe20000400000 */
[----:B------:R-:W-:-:S03]  /*07d0*/  FFMA R10, R8, R8, R19 ;  /* 0x00000008080a7223 */ /* 0x000fc60000000013 */
[----:B------:R-:W-:Y:S01]  /*07e0*/  FFMA R21, R12, R12, R21 ;  /* 0x0000000c0c157223 */ /* 0x000fe20000000015 */
[----:B------:R-:W-:-:S03]  /*07f0*/  FFMA R10, R7, R7, R10 ;  /* 0x00000007070a7223 */ /* 0x000fc6000000000a */
[----:B------:R-:W-:Y:S01]  /*0800*/  FFMA R21, R14, R14, R21 ;  /* 0x0000000e0e157223 */ /* 0x000fe20000000015 */
[----:B------:R-:W-:-:S03]  /*0810*/  FADD R10, R10, 9.9999997171806853657e-10 ;  /* 0x3089705f0a0a7421 */ /* 0x000fc60000000000 */
[----:B------:R-:W-:Y:S02]  /*0820*/  FADD R21, R21, 9.9999997171806853657e-10 ;  /* 0x3089705f15157421 */ /* 0x000fe40000000000 */
[----:B------:R-:W-:-:S03]  /*0830*/  FSETP.GEU.AND P0, PT, |R10|, 1.175494350822287508e-38, PT ;  /* 0x008000000a00780b */ /* 0x000fc60003f0e200 */
[----:B------:R-:W-:-:S10]  /*0840*/  FSETP.GEU.AND P1, PT, |R21|, 1.175494350822287508e-38, PT ;  /* 0x008000001500780b */ /* 0x000fd40003f2e200 */
[----:B------:R-:W-:-:S03]  /*0850*/  @!P0 FMUL R10, R10, 16777216 ;  /* 0x4b8000000a0a8820 */ /* 0x000fc60000400000 */
[----:B------:R-:W-:Y:S01]  /*0860*/  @!P1 FMUL R21, R21, 16777216 ;  /* 0x4b80000015159820 */ /* 0x000fe20000400000 */
[----:B------:R-:W0:Y:S08]  /*0870*/  MUFU.RSQ R16, R10 ;  /* 0x0000000a00107308 */ /* 0x000e300000001400 */
[----:B------:R-:W1:Y:S01]  /*0880*/  MUFU.RSQ R18, R21 ;  /* 0x0000001500127308 */ /* 0x000e620000001400 */
[----:B0-----:R-:W-:-:S04]  /*0890*/  @!P0 FMUL R16, R16, 4096 ;  /* 0x4580000010108820 */ /* 0x001fc80000400000 */
        /* <DEDUP_REMOVED lines=12> */
[----:B------:R-:W-:-:S07]  /*0960*/  FFMA R2, R14, R15, R7 ;  /* 0x0000000f0e027223 */ /* 0x000fce0000000007 */
.L_x_8:
[----:B------:R-:W-:Y:S05]  /*0970*/  BRA.U UP1, `(.L_x_5) ;  /* 0x00000001014c7547 */ /* 0x000fea000b800000 */
[----:B------:R-:W-:-:S06]  /*0980*/  IMAD.WIDE.U32 R8, R3, 0x10, R26 ;  /* 0x0000001003087825 */ /* 0x000fcc00078e001a */
[----:B------:R-:W2:Y:S02]  /*0990*/  LDG.E.128 R8, desc[UR10][R8.64] ;  /* 0x0000000a08087981 */ /* 0x000ea4000c1e1d00 */
[----:B--2--5:R-:W-:Y:S01]  /*09a0*/  FADD R5, -R5, R9 ;  /* 0x0000000905057221 */ /* 0x024fe20000000100 */
[----:B------:R-:W-:Y:S01]  /*09b0*/  FADD R4, -R4, R8 ;  /* 0x0000000804047221 */ /* 0x000fe20000000100 */
[----:B------:R-:W-:Y:S02]  /*09c0*/  FADD R3, -R6, R10 ;  /* 0x0000000a06037221 */ /* 0x000fe40000000100 */
[----:B------:R-:W-:-:S04]  /*09d0*/  FMUL R7, R5, R5 ;  /* 0x0000000505077220 */ /* 0x000fc80000400000 */
        /* <DEDUP_REMOVED lines=9> */
[----:B------:R-:W-:-:S04]  /*0a70*/  FMUL R8, R11, R8 ;  /* 0x000000080b087220 */ /* 0x000fc80000400000 */
[-C--:B------:R-:W-:Y:S01]  /*0a80*/  FFMA R25, R4, R8.reuse, R25 ;  /* 0x0000000804197223 */ /* 0x080fe20000000019 */
[-C--:B------:R-:W-:Y:S01]  /*0a90*/  FFMA R24, R5, R8.reuse, R24 ;  /* 0x0000000805187223 */ /* 0x080fe20000000018 */
[----:B------:R-:W-:-:S07]  /*0aa0*/  FFMA R2, R3, R8, R2 ;  /* 0x0000000803027223 */ /* 0x000fce0000000002 */
.L_x_5:
[----:B-----5:R-:W1:Y:S02]  /*0ab0*/  LDC.64 R4, c[0x0][0x388] ;  /* 0x0000e200ff047b82 */ /* 0x020e640000000a00 */
[----:B-1----:R-:W-:-:S05]  /*0ac0*/  IMAD.WIDE R4, R0, 0xc, R4 ;  /* 0x0000000c00047825 */ /* 0x002fca00078e0204 */
[----:B0-----:R-:W-:Y:S04]  /*0ad0*/  STG.E desc[UR10][R4.64], R25 ;  /* 0x0000001904007986 */ /* 0x001fe8000c10190a */
[----:B------:R-:W-:Y:S04]  /*0ae0*/  STG.E desc[UR10][R4.64+0x4], R24 ;  /* 0x0000041804007986 */ /* 0x000fe8000c10190a */
[----:B------:R-:W-:Y:S01]  /*0af0*/  STG.E desc[UR10][R4.64+0x8], R2 ;  /* 0x0000080204007986 */ /* 0x000fe2000c10190a */
[----:B------:R-:W-:Y:S05]  /*0b00*/  EXIT ;  /* 0x000000000000794d */ /* 0x000fea0003800000 */
.L_x_9:
        /* <DEDUP_REMOVED lines=15> */
.L_x_12:


//--------------------- .nv.shared._Z9integrateP6float4S0_P6float3if --------------------------
	.section	.nv.shared._Z9integrateP6float4S0_P6float3if,"aw",@nobits
	.sectionflags	@""
	.align	16
	.zero		1024


//--------------------- .nv.shared.reserved.0     --------------------------
	.section	.nv.shared.reserved.0,"aw",@nobits
	.weak		__nv_reservedSMEM_offset_0_alias
	.size		__nv_reservedSMEM_offset_0_alias, 0, 64
	.other		__nv_reservedSMEM_offset_0_alias,@"STO_CUDA_RESERVED_SHARED STV_DEFAULT"
__nv_reservedSMEM_offset_0_alias:
	.zero		0
	.zero		64


//--------------------- .nv.shared._Z19computeForces_tiledP6float4P6float3i --------------------------
	.section	.nv.shared._Z19computeForces_tiledP6float4P6float3i,"aw",@nobits
	.sectionflags	@""
	.align	16
	.zero		1024


//--------------------- .nv.shared._Z19computeForces_naiveP6float4P6float3i --------------------------
	.section	.nv.shared._Z19computeForces_naiveP6float4P6float3i,"aw",@nobits
	.sectionflags	@""
	.align	16
	.zero		1024


//--------------------- .nv.constant0._Z9integrateP6float4S0_P6float3if --------------------------
	.section	.nv.constant0._Z9integrateP6float4S0_P6float3if,"a",@progbits
	.sectionflags	@""
	.align	4
.nv.constant0._Z9integrateP6float4S0_P6float3if:
	.zero		928


//--------------------- .nv.constant0._Z19computeForces_tiledP6float4P6float3i --------------------------
	.section	.nv.constant0._Z19computeForces_tiledP6float4P6float3i,"a",@progbits
	.sectionflags	@""
	.align	4
.nv.constant0._Z19computeForces_tiledP6float4P6float3i:
	.zero		916


//--------------------- .nv.constant0._Z19computeForces_naiveP6float4P6float3i --------------------------
	.section	.nv.constant0._Z19computeForces_naiveP6float4P6float3i,"a",@progbits
	.sectionflags	@""
	.align	4
.nv.constant0._Z19computeForces_naiveP6float4P6float3i:
	.zero		916


//--------------------- SYMBOLS --------------------------

	.type		.nv.reservedSmem.offset0,@object
	.size		.nv.reservedSmem.offset0,0x4
	.type		.nv.reservedSmem.cap,@object
	.size		.nv.reservedSmem.cap,0x4
